//
// Generated by NVIDIA NVVM Compiler
//
// Compiler Build ID: CL-36424714
// Cuda compilation tools, release 13.0, V13.0.88
// Based on NVVM 20.0.0
//

.version 9.0
.target sm_100
.address_size 64

	// .globl	_Z17matmul_QKT_sharediPfS_S_f
// _ZZ17matmul_QKT_sharediPfS_S_fE6tile_Q has been demoted
// _ZZ17matmul_QKT_sharediPfS_S_fE6tile_K has been demoted
// _ZZ23matmul_softmax_V_sharediPfS_S_E6tile_S has been demoted
// _ZZ23matmul_softmax_V_sharediPfS_S_E6tile_V has been demoted

.visible .entry _Z17matmul_QKT_sharediPfS_S_f(
	.param .u32 _Z17matmul_QKT_sharediPfS_S_f_param_0,
	.param .u64 .ptr .align 1 _Z17matmul_QKT_sharediPfS_S_f_param_1,
	.param .u64 .ptr .align 1 _Z17matmul_QKT_sharediPfS_S_f_param_2,
	.param .u64 .ptr .align 1 _Z17matmul_QKT_sharediPfS_S_f_param_3,
	.param .f32 _Z17matmul_QKT_sharediPfS_S_f_param_4
)
{
	.reg .pred 	%p<24>;
	.reg .b32 	%r<56>;
	.reg .b32 	%f<183>;
	.reg .b64 	%rd<17>;
	// demoted variable
	.shared .align 4 .b8 _ZZ17matmul_QKT_sharediPfS_S_fE6tile_Q[1024];
	// demoted variable
	.shared .align 4 .b8 _ZZ17matmul_QKT_sharediPfS_S_fE6tile_K[1024];
	ld.param.u32 	%r29, [_Z17matmul_QKT_sharediPfS_S_f_param_0];
	ld.param.u64 	%rd6, [_Z17matmul_QKT_sharediPfS_S_f_param_1];
	ld.param.u64 	%rd7, [_Z17matmul_QKT_sharediPfS_S_f_param_2];
	ld.param.u64 	%rd5, [_Z17matmul_QKT_sharediPfS_S_f_param_3];
	ld.param.f32 	%f20, [_Z17matmul_QKT_sharediPfS_S_f_param_4];
	cvta.to.global.u64 	%rd1, %rd7;
	cvta.to.global.u64 	%rd2, %rd6;
	mov.u32 	%r30, %ctaid.x;
	mov.u32 	%r31, %ctaid.y;
	mov.u32 	%r1, %tid.x;
	mov.u32 	%r2, %tid.y;
	shl.b32 	%r32, %r31, 4;
	add.s32 	%r3, %r32, %r2;
	shl.b32 	%r33, %r30, 4;
	add.s32 	%r4, %r33, %r1;
	setp.lt.s32 	%p1, %r29, 1;
	mov.f32 	%f182, 0f00000000;
	@%p1 bra 	$L__BB0_19;
	add.s32 	%r5, %r29, 15;
	shl.b32 	%r35, %r2, 6;
	mov.u32 	%r36, _ZZ17matmul_QKT_sharediPfS_S_fE6tile_Q;
	add.s32 	%r6, %r36, %r35;
	shl.b32 	%r37, %r1, 2;
	add.s32 	%r7, %r6, %r37;
	mul.lo.s32 	%r8, %r3, %r29;
	mov.u32 	%r38, _ZZ17matmul_QKT_sharediPfS_S_fE6tile_K;
	add.s32 	%r11, %r38, %r37;
	add.s32 	%r9, %r11, %r35;
	mul.lo.s32 	%r10, %r4, %r29;
	setp.lt.u32 	%p2, %r29, 17;
	mov.f32 	%f182, 0f00000000;
	mov.b32 	%r55, 0;
	@%p2 bra 	$L__BB0_13;
	shr.u32 	%r39, %r5, 4;
	and.b32  	%r40, %r39, 134217726;
	neg.s32 	%r54, %r40;
	add.s32 	%r53, %r2, %r10;
	add.s32 	%r51, %r1, %r8;
	mov.f32 	%f182, 0f00000000;
	mov.u32 	%r50, %r1;
	mov.u32 	%r52, %r2;
$L__BB0_3:
	setp.ge.u32 	%p3, %r3, %r29;
	setp.ge.s32 	%p4, %r50, %r29;
	mul.wide.s32 	%rd8, %r51, 4;
	add.s64 	%rd3, %rd2, %rd8;
	mov.f32 	%f174, 0f00000000;
	or.pred  	%p5, %p3, %p4;
	@%p5 bra 	$L__BB0_5;
	ld.global.f32 	%f174, [%rd3];
$L__BB0_5:
	setp.ge.u32 	%p6, %r4, %r29;
	st.shared.f32 	[%r7], %f174;
	setp.ge.s32 	%p7, %r52, %r29;
	mul.wide.s32 	%rd9, %r53, 4;
	add.s64 	%rd4, %rd1, %rd9;
	mov.f32 	%f175, 0f00000000;
	or.pred  	%p8, %p6, %p7;
	@%p8 bra 	$L__BB0_7;
	ld.global.f32 	%f175, [%rd4];
$L__BB0_7:
	st.shared.f32 	[%r9], %f175;
	bar.sync 	0;
	ld.shared.f32 	%f28, [%r6];
	ld.shared.f32 	%f29, [%r11];
	fma.rn.f32 	%f30, %f28, %f29, %f182;
	ld.shared.f32 	%f31, [%r6+4];
	ld.shared.f32 	%f32, [%r11+64];
	fma.rn.f32 	%f33, %f31, %f32, %f30;
	ld.shared.f32 	%f34, [%r6+8];
	ld.shared.f32 	%f35, [%r11+128];
	fma.rn.f32 	%f36, %f34, %f35, %f33;
	ld.shared.f32 	%f37, [%r6+12];
	ld.shared.f32 	%f38, [%r11+192];
	fma.rn.f32 	%f39, %f37, %f38, %f36;
	ld.shared.f32 	%f40, [%r6+16];
	ld.shared.f32 	%f41, [%r11+256];
	fma.rn.f32 	%f42, %f40, %f41, %f39;
	ld.shared.f32 	%f43, [%r6+20];
	ld.shared.f32 	%f44, [%r11+320];
	fma.rn.f32 	%f45, %f43, %f44, %f42;
	ld.shared.f32 	%f46, [%r6+24];
	ld.shared.f32 	%f47, [%r11+384];
	fma.rn.f32 	%f48, %f46, %f47, %f45;
	ld.shared.f32 	%f49, [%r6+28];
	ld.shared.f32 	%f50, [%r11+448];
	fma.rn.f32 	%f51, %f49, %f50, %f48;
	ld.shared.f32 	%f52, [%r6+32];
	ld.shared.f32 	%f53, [%r11+512];
	fma.rn.f32 	%f54, %f52, %f53, %f51;
	ld.shared.f32 	%f55, [%r6+36];
	ld.shared.f32 	%f56, [%r11+576];
	fma.rn.f32 	%f57, %f55, %f56, %f54;
	ld.shared.f32 	%f58, [%r6+40];
	ld.shared.f32 	%f59, [%r11+640];
	fma.rn.f32 	%f60, %f58, %f59, %f57;
	ld.shared.f32 	%f61, [%r6+44];
	ld.shared.f32 	%f62, [%r11+704];
	fma.rn.f32 	%f63, %f61, %f62, %f60;
	ld.shared.f32 	%f64, [%r6+48];
	ld.shared.f32 	%f65, [%r11+768];
	fma.rn.f32 	%f66, %f64, %f65, %f63;
	ld.shared.f32 	%f67, [%r6+52];
	ld.shared.f32 	%f68, [%r11+832];
	fma.rn.f32 	%f69, %f67, %f68, %f66;
	ld.shared.f32 	%f70, [%r6+56];
	ld.shared.f32 	%f71, [%r11+896];
	fma.rn.f32 	%f72, %f70, %f71, %f69;
	ld.shared.f32 	%f73, [%r6+60];
	ld.shared.f32 	%f74, [%r11+960];
	fma.rn.f32 	%f6, %f73, %f74, %f72;
	bar.sync 	0;
	add.s32 	%r41, %r50, 16;
	setp.ge.s32 	%p10, %r41, %r29;
	mov.f32 	%f176, 0f00000000;
	or.pred  	%p11, %p3, %p10;
	@%p11 bra 	$L__BB0_9;
	ld.global.f32 	%f176, [%rd3+64];
$L__BB0_9:
	st.shared.f32 	[%r7], %f176;
	add.s32 	%r42, %r52, 16;
	setp.ge.s32 	%p13, %r42, %r29;
	mov.f32 	%f177, 0f00000000;
	or.pred  	%p14, %p6, %p13;
	@%p14 bra 	$L__BB0_11;
	ld.global.f32 	%f177, [%rd4+64];
$L__BB0_11:
	st.shared.f32 	[%r9], %f177;
	bar.sync 	0;
	ld.shared.f32 	%f76, [%r6];
	ld.shared.f32 	%f77, [%r11];
	fma.rn.f32 	%f78, %f76, %f77, %f6;
	ld.shared.f32 	%f79, [%r6+4];
	ld.shared.f32 	%f80, [%r11+64];
	fma.rn.f32 	%f81, %f79, %f80, %f78;
	ld.shared.f32 	%f82, [%r6+8];
	ld.shared.f32 	%f83, [%r11+128];
	fma.rn.f32 	%f84, %f82, %f83, %f81;
	ld.shared.f32 	%f85, [%r6+12];
	ld.shared.f32 	%f86, [%r11+192];
	fma.rn.f32 	%f87, %f85, %f86, %f84;
	ld.shared.f32 	%f88, [%r6+16];
	ld.shared.f32 	%f89, [%r11+256];
	fma.rn.f32 	%f90, %f88, %f89, %f87;
	ld.shared.f32 	%f91, [%r6+20];
	ld.shared.f32 	%f92, [%r11+320];
	fma.rn.f32 	%f93, %f91, %f92, %f90;
	ld.shared.f32 	%f94, [%r6+24];
	ld.shared.f32 	%f95, [%r11+384];
	fma.rn.f32 	%f96, %f94, %f95, %f93;
	ld.shared.f32 	%f97, [%r6+28];
	ld.shared.f32 	%f98, [%r11+448];
	fma.rn.f32 	%f99, %f97, %f98, %f96;
	ld.shared.f32 	%f100, [%r6+32];
	ld.shared.f32 	%f101, [%r11+512];
	fma.rn.f32 	%f102, %f100, %f101, %f99;
	ld.shared.f32 	%f103, [%r6+36];
	ld.shared.f32 	%f104, [%r11+576];
	fma.rn.f32 	%f105, %f103, %f104, %f102;
	ld.shared.f32 	%f106, [%r6+40];
	ld.shared.f32 	%f107, [%r11+640];
	fma.rn.f32 	%f108, %f106, %f107, %f105;
	ld.shared.f32 	%f109, [%r6+44];
	ld.shared.f32 	%f110, [%r11+704];
	fma.rn.f32 	%f111, %f109, %f110, %f108;
	ld.shared.f32 	%f112, [%r6+48];
	ld.shared.f32 	%f113, [%r11+768];
	fma.rn.f32 	%f114, %f112, %f113, %f111;
	ld.shared.f32 	%f115, [%r6+52];
	ld.shared.f32 	%f116, [%r11+832];
	fma.rn.f32 	%f117, %f115, %f116, %f114;
	ld.shared.f32 	%f118, [%r6+56];
	ld.shared.f32 	%f119, [%r11+896];
	fma.rn.f32 	%f120, %f118, %f119, %f117;
	ld.shared.f32 	%f121, [%r6+60];
	ld.shared.f32 	%f122, [%r11+960];
	fma.rn.f32 	%f182, %f121, %f122, %f120;
	bar.sync 	0;
	add.s32 	%r54, %r54, 2;
	add.s32 	%r53, %r53, 32;
	add.s32 	%r52, %r52, 32;
	add.s32 	%r51, %r51, 32;
	add.s32 	%r50, %r50, 32;
	setp.ne.s32 	%p15, %r54, 0;
	@%p15 bra 	$L__BB0_3;
	and.b32  	%r55, %r5, 2147483616;
$L__BB0_13:
	and.b32  	%r43, %r5, 16;
	setp.eq.s32 	%p16, %r43, 0;
	@%p16 bra 	$L__BB0_19;
	setp.ge.u32 	%p17, %r3, %r29;
	add.s32 	%r44, %r55, %r1;
	setp.ge.s32 	%p18, %r44, %r29;
	mov.f32 	%f180, 0f00000000;
	or.pred  	%p19, %p17, %p18;
	@%p19 bra 	$L__BB0_16;
	add.s32 	%r45, %r44, %r8;
	mul.wide.s32 	%rd10, %r45, 4;
	add.s64 	%rd11, %rd2, %rd10;
	ld.global.f32 	%f180, [%rd11];
$L__BB0_16:
	setp.ge.u32 	%p20, %r4, %r29;
	st.shared.f32 	[%r7], %f180;
	add.s32 	%r46, %r55, %r2;
	setp.ge.s32 	%p21, %r46, %r29;
	mov.f32 	%f181, 0f00000000;
	or.pred  	%p22, %p20, %p21;
	@%p22 bra 	$L__BB0_18;
	add.s32 	%r47, %r46, %r10;
	mul.wide.s32 	%rd12, %r47, 4;
	add.s64 	%rd13, %rd1, %rd12;
	ld.global.f32 	%f181, [%rd13];
$L__BB0_18:
	st.shared.f32 	[%r9], %f181;
	bar.sync 	0;
	ld.shared.f32 	%f125, [%r6];
	ld.shared.f32 	%f126, [%r11];
	fma.rn.f32 	%f127, %f125, %f126, %f182;
	ld.shared.f32 	%f128, [%r6+4];
	ld.shared.f32 	%f129, [%r11+64];
	fma.rn.f32 	%f130, %f128, %f129, %f127;
	ld.shared.f32 	%f131, [%r6+8];
	ld.shared.f32 	%f132, [%r11+128];
	fma.rn.f32 	%f133, %f131, %f132, %f130;
	ld.shared.f32 	%f134, [%r6+12];
	ld.shared.f32 	%f135, [%r11+192];
	fma.rn.f32 	%f136, %f134, %f135, %f133;
	ld.shared.f32 	%f137, [%r6+16];
	ld.shared.f32 	%f138, [%r11+256];
	fma.rn.f32 	%f139, %f137, %f138, %f136;
	ld.shared.f32 	%f140, [%r6+20];
	ld.shared.f32 	%f141, [%r11+320];
	fma.rn.f32 	%f142, %f140, %f141, %f139;
	ld.shared.f32 	%f143, [%r6+24];
	ld.shared.f32 	%f144, [%r11+384];
	fma.rn.f32 	%f145, %f143, %f144, %f142;
	ld.shared.f32 	%f146, [%r6+28];
	ld.shared.f32 	%f147, [%r11+448];
	fma.rn.f32 	%f148, %f146, %f147, %f145;
	ld.shared.f32 	%f149, [%r6+32];
	ld.shared.f32 	%f150, [%r11+512];
	fma.rn.f32 	%f151, %f149, %f150, %f148;
	ld.shared.f32 	%f152, [%r6+36];
	ld.shared.f32 	%f153, [%r11+576];
	fma.rn.f32 	%f154, %f152, %f153, %f151;
	ld.shared.f32 	%f155, [%r6+40];
	ld.shared.f32 	%f156, [%r11+640];
	fma.rn.f32 	%f157, %f155, %f156, %f154;
	ld.shared.f32 	%f158, [%r6+44];
	ld.shared.f32 	%f159, [%r11+704];
	fma.rn.f32 	%f160, %f158, %f159, %f157;
	ld.shared.f32 	%f161, [%r6+48];
	ld.shared.f32 	%f162, [%r11+768];
	fma.rn.f32 	%f163, %f161, %f162, %f160;
	ld.shared.f32 	%f164, [%r6+52];
	ld.shared.f32 	%f165, [%r11+832];
	fma.rn.f32 	%f166, %f164, %f165, %f163;
	ld.shared.f32 	%f167, [%r6+56];
	ld.shared.f32 	%f168, [%r11+896];
	fma.rn.f32 	%f169, %f167, %f168, %f166;
	ld.shared.f32 	%f170, [%r6+60];
	ld.shared.f32 	%f171, [%r11+960];
	fma.rn.f32 	%f182, %f170, %f171, %f169;
	bar.sync 	0;
$L__BB0_19:
	max.s32 	%r48, %r3, %r4;
	setp.ge.s32 	%p23, %r48, %r29;
	@%p23 bra 	$L__BB0_21;
	mul.f32 	%f172, %f20, %f182;
	mad.lo.s32 	%r49, %r3, %r29, %r4;
	cvta.to.global.u64 	%rd14, %rd5;
	mul.wide.u32 	%rd15, %r49, 4;
	add.s64 	%rd16, %rd14, %rd15;
	st.global.f32 	[%rd16], %f172;
$L__BB0_21:
	ret;

}
	// .globl	_Z22softmax_warp_optimizediPf
.visible .entry _Z22softmax_warp_optimizediPf(
	.param .u32 _Z22softmax_warp_optimizediPf_param_0,
	.param .u64 .ptr .align 1 _Z22softmax_warp_optimizediPf_param_1
)
{
	.reg .pred 	%p<33>;
	.reg .b32 	%r<135>;
	.reg .b32 	%f<198>;
	.reg .b64 	%rd<22>;

	ld.param.u32 	%r58, [_Z22softmax_warp_optimizediPf_param_0];
	ld.param.u64 	%rd5, [_Z22softmax_warp_optimizediPf_param_1];
	cvta.to.global.u64 	%rd1, %rd5;
	mov.u32 	%r59, %ctaid.x;
	mov.u32 	%r60, %ntid.x;
	shr.u32 	%r61, %r60, 5;
	mov.u32 	%r62, %tid.x;
	shr.u32 	%r63, %r62, 5;
	mad.lo.s32 	%r1, %r61, %r59, %r63;
	and.b32  	%r134, %r62, 31;
	setp.ge.s32 	%p1, %r1, %r58;
	@%p1 bra 	$L__BB1_28;
	setp.ge.s32 	%p2, %r134, %r58;
	mov.f32 	%f192, 0fFF800000;
	@%p2 bra 	$L__BB1_14;
	mul.lo.s32 	%r3, %r1, %r58;
	not.b32 	%r64, %r134;
	add.s32 	%r65, %r58, %r64;
	shr.u32 	%r66, %r65, 5;
	add.s32 	%r4, %r66, 1;
	and.b32  	%r5, %r4, 15;
	setp.lt.u32 	%p3, %r65, 480;
	mov.f32 	%f192, 0fFF800000;
	mov.u32 	%r123, %r134;
	@%p3 bra 	$L__BB1_5;
	and.b32  	%r67, %r4, 268435440;
	neg.s32 	%r122, %r67;
	add.s64 	%rd2, %rd1, 1024;
	add.s32 	%r121, %r3, %r134;
	mov.f32 	%f192, 0fFF800000;
	mov.u32 	%r123, %r134;
$L__BB1_4:
	.pragma "nounroll";
	mul.wide.s32 	%rd6, %r121, 4;
	add.s64 	%rd7, %rd2, %rd6;
	ld.global.f32 	%f27, [%rd7+-1024];
	max.f32 	%f28, %f192, %f27;
	ld.global.f32 	%f29, [%rd7+-896];
	max.f32 	%f30, %f28, %f29;
	ld.global.f32 	%f31, [%rd7+-768];
	max.f32 	%f32, %f30, %f31;
	ld.global.f32 	%f33, [%rd7+-640];
	max.f32 	%f34, %f32, %f33;
	ld.global.f32 	%f35, [%rd7+-512];
	max.f32 	%f36, %f34, %f35;
	ld.global.f32 	%f37, [%rd7+-384];
	max.f32 	%f38, %f36, %f37;
	ld.global.f32 	%f39, [%rd7+-256];
	max.f32 	%f40, %f38, %f39;
	ld.global.f32 	%f41, [%rd7+-128];
	max.f32 	%f42, %f40, %f41;
	ld.global.f32 	%f43, [%rd7];
	max.f32 	%f44, %f42, %f43;
	ld.global.f32 	%f45, [%rd7+128];
	max.f32 	%f46, %f44, %f45;
	ld.global.f32 	%f47, [%rd7+256];
	max.f32 	%f48, %f46, %f47;
	ld.global.f32 	%f49, [%rd7+384];
	max.f32 	%f50, %f48, %f49;
	ld.global.f32 	%f51, [%rd7+512];
	max.f32 	%f52, %f50, %f51;
	ld.global.f32 	%f53, [%rd7+640];
	max.f32 	%f54, %f52, %f53;
	ld.global.f32 	%f55, [%rd7+768];
	max.f32 	%f56, %f54, %f55;
	ld.global.f32 	%f57, [%rd7+896];
	max.f32 	%f192, %f56, %f57;
	add.s32 	%r123, %r123, 512;
	add.s32 	%r122, %r122, 16;
	add.s32 	%r121, %r121, 512;
	setp.eq.s32 	%p4, %r122, 0;
	@%p4 bra 	$L__BB1_5;
	bra.uni 	$L__BB1_4;
$L__BB1_5:
	setp.eq.s32 	%p5, %r5, 0;
	@%p5 bra 	$L__BB1_14;
	and.b32  	%r9, %r4, 7;
	setp.lt.u32 	%p6, %r5, 8;
	@%p6 bra 	$L__BB1_8;
	add.s32 	%r68, %r123, %r3;
	mul.wide.s32 	%rd8, %r68, 4;
	add.s64 	%rd9, %rd1, %rd8;
	ld.global.f32 	%f59, [%rd9];
	max.f32 	%f60, %f192, %f59;
	ld.global.f32 	%f61, [%rd9+128];
	max.f32 	%f62, %f60, %f61;
	ld.global.f32 	%f63, [%rd9+256];
	max.f32 	%f64, %f62, %f63;
	ld.global.f32 	%f65, [%rd9+384];
	max.f32 	%f66, %f64, %f65;
	ld.global.f32 	%f67, [%rd9+512];
	max.f32 	%f68, %f66, %f67;
	ld.global.f32 	%f69, [%rd9+640];
	max.f32 	%f70, %f68, %f69;
	ld.global.f32 	%f71, [%rd9+768];
	max.f32 	%f72, %f70, %f71;
	ld.global.f32 	%f73, [%rd9+896];
	max.f32 	%f192, %f72, %f73;
	add.s32 	%r123, %r123, 256;
$L__BB1_8:
	setp.eq.s32 	%p7, %r9, 0;
	@%p7 bra 	$L__BB1_14;
	and.b32  	%r12, %r4, 3;
	setp.lt.u32 	%p8, %r9, 4;
	@%p8 bra 	$L__BB1_11;
	add.s32 	%r69, %r123, %r3;
	mul.wide.s32 	%rd10, %r69, 4;
	add.s64 	%rd11, %rd1, %rd10;
	ld.global.f32 	%f75, [%rd11];
	max.f32 	%f76, %f192, %f75;
	ld.global.f32 	%f77, [%rd11+128];
	max.f32 	%f78, %f76, %f77;
	ld.global.f32 	%f79, [%rd11+256];
	max.f32 	%f80, %f78, %f79;
	ld.global.f32 	%f81, [%rd11+384];
	max.f32 	%f192, %f80, %f81;
	add.s32 	%r123, %r123, 128;
$L__BB1_11:
	setp.eq.s32 	%p9, %r12, 0;
	@%p9 bra 	$L__BB1_14;
	add.s32 	%r120, %r123, %r3;
	neg.s32 	%r119, %r12;
$L__BB1_13:
	.pragma "nounroll";
	mul.wide.s32 	%rd12, %r120, 4;
	add.s64 	%rd13, %rd1, %rd12;
	ld.global.f32 	%f82, [%rd13];
	max.f32 	%f192, %f192, %f82;
	add.s32 	%r120, %r120, 32;
	add.s32 	%r119, %r119, 1;
	setp.eq.s32 	%p10, %r119, 0;
	@%p10 bra 	$L__BB1_14;
	bra.uni 	$L__BB1_13;
$L__BB1_14:
	setp.ge.s32 	%p11, %r134, %r58;
	mov.b32 	%r70, %f192;
	shfl.sync.down.b32	%r71|%p12, %r70, 16, 31, -1;
	mov.b32 	%f84, %r71;
	max.f32 	%f85, %f192, %f84;
	mov.b32 	%r72, %f85;
	shfl.sync.down.b32	%r73|%p13, %r72, 8, 31, -1;
	mov.b32 	%f86, %r73;
	max.f32 	%f87, %f85, %f86;
	mov.b32 	%r74, %f87;
	shfl.sync.down.b32	%r75|%p14, %r74, 4, 31, -1;
	mov.b32 	%f88, %r75;
	max.f32 	%f89, %f87, %f88;
	mov.b32 	%r76, %f89;
	shfl.sync.down.b32	%r77|%p15, %r76, 2, 31, -1;
	mov.b32 	%f90, %r77;
	max.f32 	%f91, %f89, %f90;
	mov.b32 	%r78, %f91;
	shfl.sync.down.b32	%r79|%p16, %r78, 1, 31, -1;
	mov.b32 	%f92, %r79;
	max.f32 	%f93, %f91, %f92;
	mov.b32 	%r80, %f93;
	shfl.sync.idx.b32	%r81|%p17, %r80, 0, 31, -1;
	mov.b32 	%f14, %r81;
	mov.f32 	%f197, 0f00000000;
	@%p11 bra 	$L__BB1_21;
	mul.lo.s32 	%r27, %r1, %r58;
	not.b32 	%r82, %r134;
	add.s32 	%r28, %r58, %r82;
	and.b32  	%r83, %r28, 96;
	setp.eq.s32 	%p18, %r83, 96;
	mov.f32 	%f197, 0f00000000;
	mov.u32 	%r127, %r134;
	@%p18 bra 	$L__BB1_18;
	add.s32 	%r125, %r27, %r134;
	shr.u32 	%r84, %r28, 5;
	add.s32 	%r85, %r84, 1;
	and.b32  	%r86, %r85, 3;
	neg.s32 	%r124, %r86;
	mov.f32 	%f197, 0f00000000;
	mov.u32 	%r127, %r134;
$L__BB1_17:
	.pragma "nounroll";
	mul.wide.s32 	%rd14, %r125, 4;
	add.s64 	%rd15, %rd1, %rd14;
	ld.global.f32 	%f97, [%rd15];
	sub.f32 	%f98, %f97, %f14;
	fma.rn.f32 	%f99, %f98, 0f3BBB989D, 0f3F000000;
	cvt.sat.f32.f32 	%f100, %f99;
	mov.f32 	%f101, 0f4B400001;
	mov.f32 	%f102, 0f437C0000;
	fma.rm.f32 	%f103, %f100, %f102, %f101;
	add.f32 	%f104, %f103, 0fCB40007F;
	neg.f32 	%f105, %f104;
	fma.rn.f32 	%f106, %f98, 0f3FB8AA3B, %f105;
	fma.rn.f32 	%f107, %f98, 0f32A57060, %f106;
	mov.b32 	%r87, %f103;
	shl.b32 	%r88, %r87, 23;
	mov.b32 	%f108, %r88;
	ex2.approx.ftz.f32 	%f109, %f107;
	mul.f32 	%f110, %f109, %f108;
	st.global.f32 	[%rd15], %f110;
	add.f32 	%f197, %f197, %f110;
	add.s32 	%r127, %r127, 32;
	add.s32 	%r125, %r125, 32;
	add.s32 	%r124, %r124, 1;
	setp.ne.s32 	%p19, %r124, 0;
	@%p19 bra 	$L__BB1_17;
$L__BB1_18:
	setp.lt.u32 	%p20, %r28, 96;
	@%p20 bra 	$L__BB1_21;
	add.s64 	%rd3, %rd1, 256;
	add.s32 	%r128, %r127, %r27;
$L__BB1_20:
	mul.wide.s32 	%rd16, %r128, 4;
	add.s64 	%rd17, %rd3, %rd16;
	ld.global.f32 	%f111, [%rd17+-256];
	sub.f32 	%f112, %f111, %f14;
	fma.rn.f32 	%f113, %f112, 0f3BBB989D, 0f3F000000;
	cvt.sat.f32.f32 	%f114, %f113;
	mov.f32 	%f115, 0f4B400001;
	mov.f32 	%f116, 0f437C0000;
	fma.rm.f32 	%f117, %f114, %f116, %f115;
	add.f32 	%f118, %f117, 0fCB40007F;
	neg.f32 	%f119, %f118;
	fma.rn.f32 	%f120, %f112, 0f3FB8AA3B, %f119;
	fma.rn.f32 	%f121, %f112, 0f32A57060, %f120;
	mov.b32 	%r89, %f117;
	shl.b32 	%r90, %r89, 23;
	mov.b32 	%f122, %r90;
	ex2.approx.ftz.f32 	%f123, %f121;
	mul.f32 	%f124, %f123, %f122;
	st.global.f32 	[%rd17+-256], %f124;
	add.f32 	%f125, %f197, %f124;
	ld.global.f32 	%f126, [%rd17+-128];
	sub.f32 	%f127, %f126, %f14;
	fma.rn.f32 	%f128, %f127, 0f3BBB989D, 0f3F000000;
	cvt.sat.f32.f32 	%f129, %f128;
	fma.rm.f32 	%f130, %f129, %f116, %f115;
	add.f32 	%f131, %f130, 0fCB40007F;
	neg.f32 	%f132, %f131;
	fma.rn.f32 	%f133, %f127, 0f3FB8AA3B, %f132;
	fma.rn.f32 	%f134, %f127, 0f32A57060, %f133;
	mov.b32 	%r91, %f130;
	shl.b32 	%r92, %r91, 23;
	mov.b32 	%f135, %r92;
	ex2.approx.ftz.f32 	%f136, %f134;
	mul.f32 	%f137, %f136, %f135;
	st.global.f32 	[%rd17+-128], %f137;
	add.f32 	%f138, %f125, %f137;
	ld.global.f32 	%f139, [%rd17];
	sub.f32 	%f140, %f139, %f14;
	fma.rn.f32 	%f141, %f140, 0f3BBB989D, 0f3F000000;
	cvt.sat.f32.f32 	%f142, %f141;
	fma.rm.f32 	%f143, %f142, %f116, %f115;
	add.f32 	%f144, %f143, 0fCB40007F;
	neg.f32 	%f145, %f144;
	fma.rn.f32 	%f146, %f140, 0f3FB8AA3B, %f145;
	fma.rn.f32 	%f147, %f140, 0f32A57060, %f146;
	mov.b32 	%r93, %f143;
	shl.b32 	%r94, %r93, 23;
	mov.b32 	%f148, %r94;
	ex2.approx.ftz.f32 	%f149, %f147;
	mul.f32 	%f150, %f149, %f148;
	st.global.f32 	[%rd17], %f150;
	add.f32 	%f151, %f138, %f150;
	ld.global.f32 	%f152, [%rd17+128];
	sub.f32 	%f153, %f152, %f14;
	fma.rn.f32 	%f154, %f153, 0f3BBB989D, 0f3F000000;
	cvt.sat.f32.f32 	%f155, %f154;
	fma.rm.f32 	%f156, %f155, %f116, %f115;
	add.f32 	%f157, %f156, 0fCB40007F;
	neg.f32 	%f158, %f157;
	fma.rn.f32 	%f159, %f153, 0f3FB8AA3B, %f158;
	fma.rn.f32 	%f160, %f153, 0f32A57060, %f159;
	mov.b32 	%r95, %f156;
	shl.b32 	%r96, %r95, 23;
	mov.b32 	%f161, %r96;
	ex2.approx.ftz.f32 	%f162, %f160;
	mul.f32 	%f163, %f162, %f161;
	st.global.f32 	[%rd17+128], %f163;
	add.f32 	%f197, %f151, %f163;
	add.s32 	%r127, %r127, 128;
	add.s32 	%r128, %r128, 128;
	setp.lt.s32 	%p21, %r127, %r58;
	@%p21 bra 	$L__BB1_20;
$L__BB1_21:
	setp.ge.s32 	%p22, %r134, %r58;
	mov.b32 	%r97, %f197;
	shfl.sync.down.b32	%r98|%p23, %r97, 16, 31, -1;
	mov.b32 	%f164, %r98;
	add.f32 	%f165, %f197, %f164;
	mov.b32 	%r99, %f165;
	shfl.sync.down.b32	%r100|%p24, %r99, 8, 31, -1;
	mov.b32 	%f166, %r100;
	add.f32 	%f167, %f165, %f166;
	mov.b32 	%r101, %f167;
	shfl.sync.down.b32	%r102|%p25, %r101, 4, 31, -1;
	mov.b32 	%f168, %r102;
	add.f32 	%f169, %f167, %f168;
	mov.b32 	%r103, %f169;
	shfl.sync.down.b32	%r104|%p26, %r103, 2, 31, -1;
	mov.b32 	%f170, %r104;
	add.f32 	%f171, %f169, %f170;
	mov.b32 	%r105, %f171;
	shfl.sync.down.b32	%r106|%p27, %r105, 1, 31, -1;
	mov.b32 	%f172, %r106;
	add.f32 	%f173, %f171, %f172;
	mov.b32 	%r107, %f173;
	shfl.sync.idx.b32	%r108|%p28, %r107, 0, 31, -1;
	mov.b32 	%f22, %r108;
	@%p22 bra 	$L__BB1_28;
	mul.lo.s32 	%r43, %r1, %r58;
	not.b32 	%r109, %r134;
	add.s32 	%r44, %r58, %r109;
	and.b32  	%r110, %r44, 96;
	setp.eq.s32 	%p29, %r110, 96;
	@%p29 bra 	$L__BB1_25;
	shr.u32 	%r111, %r44, 5;
	add.s32 	%r112, %r111, 1;
	and.b32  	%r113, %r112, 3;
	add.s32 	%r131, %r43, %r134;
	neg.s32 	%r130, %r113;
	shl.b32 	%r114, %r112, 5;
	and.b32  	%r115, %r114, 96;
	or.b32  	%r134, %r115, %r134;
$L__BB1_24:
	.pragma "nounroll";
	mul.wide.s32 	%rd18, %r131, 4;
	add.s64 	%rd19, %rd1, %rd18;
	ld.global.f32 	%f174, [%rd19];
	div.rn.f32 	%f175, %f174, %f22;
	st.global.f32 	[%rd19], %f175;
	add.s32 	%r131, %r131, 32;
	add.s32 	%r130, %r130, 1;
	setp.ne.s32 	%p30, %r130, 0;
	@%p30 bra 	$L__BB1_24;
$L__BB1_25:
	setp.lt.u32 	%p31, %r44, 96;
	@%p31 bra 	$L__BB1_28;
	add.s64 	%rd4, %rd1, 256;
	add.s32 	%r133, %r134, %r43;
$L__BB1_27:
	mul.wide.s32 	%rd20, %r133, 4;
	add.s64 	%rd21, %rd4, %rd20;
	ld.global.f32 	%f176, [%rd21+-256];
	div.rn.f32 	%f177, %f176, %f22;
	st.global.f32 	[%rd21+-256], %f177;
	ld.global.f32 	%f178, [%rd21+-128];
	div.rn.f32 	%f179, %f178, %f22;
	st.global.f32 	[%rd21+-128], %f179;
	ld.global.f32 	%f180, [%rd21];
	div.rn.f32 	%f181, %f180, %f22;
	st.global.f32 	[%rd21], %f181;
	ld.global.f32 	%f182, [%rd21+128];
	div.rn.f32 	%f183, %f182, %f22;
	st.global.f32 	[%rd21+128], %f183;
	add.s32 	%r134, %r134, 128;
	add.s32 	%r133, %r133, 128;
	setp.lt.s32 	%p32, %r134, %r58;
	@%p32 bra 	$L__BB1_27;
$L__BB1_28:
	ret;

}
	// .globl	_Z23matmul_softmax_V_sharediPfS_S_
.visible .entry _Z23matmul_softmax_V_sharediPfS_S_(
	.param .u32 _Z23matmul_softmax_V_sharediPfS_S__param_0,
	.param .u64 .ptr .align 1 _Z23matmul_softmax_V_sharediPfS_S__param_1,
	.param .u64 .ptr .align 1 _Z23matmul_softmax_V_sharediPfS_S__param_2,
	.param .u64 .ptr .align 1 _Z23matmul_softmax_V_sharediPfS_S__param_3
)
{
	.reg .pred 	%p<10>;
	.reg .b32 	%r<42>;
	.reg .b32 	%f<63>;
	.reg .b64 	%rd<13>;
	// demoted variable
	.shared .align 4 .b8 _ZZ23matmul_softmax_V_sharediPfS_S_E6tile_S[1024];
	// demoted variable
	.shared .align 4 .b8 _ZZ23matmul_softmax_V_sharediPfS_S_E6tile_V[1024];
	ld.param.u32 	%r24, [_Z23matmul_softmax_V_sharediPfS_S__param_0];
	ld.param.u64 	%rd4, [_Z23matmul_softmax_V_sharediPfS_S__param_1];
	ld.param.u64 	%rd5, [_Z23matmul_softmax_V_sharediPfS_S__param_2];
	ld.param.u64 	%rd6, [_Z23matmul_softmax_V_sharediPfS_S__param_3];
	mov.u32 	%r25, %ctaid.x;
	mov.u32 	%r26, %ctaid.y;
	mov.u32 	%r37, %tid.x;
	mov.u32 	%r39, %tid.y;
	shl.b32 	%r27, %r26, 4;
	add.s32 	%r3, %r27, %r39;
	shl.b32 	%r4, %r25, 4;
	add.s32 	%r5, %r4, %r37;
	setp.lt.s32 	%p1, %r24, 1;
	mov.f32 	%f62, 0f00000000;
	@%p1 bra 	$L__BB2_7;
	add.s32 	%r28, %r24, 15;
	shr.u32 	%r29, %r28, 4;
	shl.b32 	%r30, %r39, 6;
	mov.u32 	%r31, _ZZ23matmul_softmax_V_sharediPfS_S_E6tile_S;
	add.s32 	%r6, %r31, %r30;
	shl.b32 	%r32, %r37, 2;
	add.s32 	%r7, %r6, %r32;
	mov.u32 	%r33, _ZZ23matmul_softmax_V_sharediPfS_S_E6tile_V;
	add.s32 	%r9, %r33, %r32;
	add.s32 	%r8, %r9, %r30;
	neg.s32 	%r41, %r29;
	mad.lo.s32 	%r34, %r39, %r24, %r37;
	add.s32 	%r40, %r34, %r4;
	shl.b32 	%r12, %r24, 4;
	mad.lo.s32 	%r38, %r3, %r24, %r37;
	cvta.to.global.u64 	%rd1, %rd4;
	cvta.to.global.u64 	%rd2, %rd5;
	mov.f32 	%f62, 0f00000000;
$L__BB2_2:
	setp.ge.u32 	%p2, %r3, %r24;
	mul.wide.s32 	%rd7, %r38, 4;
	add.s64 	%rd3, %rd1, %rd7;
	setp.ge.s32 	%p3, %r37, %r24;
	mov.f32 	%f60, 0f00000000;
	or.pred  	%p4, %p2, %p3;
	@%p4 bra 	$L__BB2_4;
	ld.global.f32 	%f60, [%rd3];
$L__BB2_4:
	setp.ge.u32 	%p5, %r5, %r24;
	st.shared.f32 	[%r7], %f60;
	setp.ge.s32 	%p6, %r39, %r24;
	mov.f32 	%f61, 0f00000000;
	or.pred  	%p7, %p6, %p5;
	@%p7 bra 	$L__BB2_6;
	mul.wide.u32 	%rd8, %r40, 4;
	add.s64 	%rd9, %rd2, %rd8;
	ld.global.f32 	%f61, [%rd9];
$L__BB2_6:
	st.shared.f32 	[%r8], %f61;
	bar.sync 	0;
	ld.shared.f32 	%f12, [%r6];
	ld.shared.f32 	%f13, [%r9];
	fma.rn.f32 	%f14, %f12, %f13, %f62;
	ld.shared.f32 	%f15, [%r6+4];
	ld.shared.f32 	%f16, [%r9+64];
	fma.rn.f32 	%f17, %f15, %f16, %f14;
	ld.shared.f32 	%f18, [%r6+8];
	ld.shared.f32 	%f19, [%r9+128];
	fma.rn.f32 	%f20, %f18, %f19, %f17;
	ld.shared.f32 	%f21, [%r6+12];
	ld.shared.f32 	%f22, [%r9+192];
	fma.rn.f32 	%f23, %f21, %f22, %f20;
	ld.shared.f32 	%f24, [%r6+16];
	ld.shared.f32 	%f25, [%r9+256];
	fma.rn.f32 	%f26, %f24, %f25, %f23;
	ld.shared.f32 	%f27, [%r6+20];
	ld.shared.f32 	%f28, [%r9+320];
	fma.rn.f32 	%f29, %f27, %f28, %f26;
	ld.shared.f32 	%f30, [%r6+24];
	ld.shared.f32 	%f31, [%r9+384];
	fma.rn.f32 	%f32, %f30, %f31, %f29;
	ld.shared.f32 	%f33, [%r6+28];
	ld.shared.f32 	%f34, [%r9+448];
	fma.rn.f32 	%f35, %f33, %f34, %f32;
	ld.shared.f32 	%f36, [%r6+32];
	ld.shared.f32 	%f37, [%r9+512];
	fma.rn.f32 	%f38, %f36, %f37, %f35;
	ld.shared.f32 	%f39, [%r6+36];
	ld.shared.f32 	%f40, [%r9+576];
	fma.rn.f32 	%f41, %f39, %f40, %f38;
	ld.shared.f32 	%f42, [%r6+40];
	ld.shared.f32 	%f43, [%r9+640];
	fma.rn.f32 	%f44, %f42, %f43, %f41;
	ld.shared.f32 	%f45, [%r6+44];
	ld.shared.f32 	%f46, [%r9+704];
	fma.rn.f32 	%f47, %f45, %f46, %f44;
	ld.shared.f32 	%f48, [%r6+48];
	ld.shared.f32 	%f49, [%r9+768];
	fma.rn.f32 	%f50, %f48, %f49, %f47;
	ld.shared.f32 	%f51, [%r6+52];
	ld.shared.f32 	%f52, [%r9+832];
	fma.rn.f32 	%f53, %f51, %f52, %f50;
	ld.shared.f32 	%f54, [%r6+56];
	ld.shared.f32 	%f55, [%r9+896];
	fma.rn.f32 	%f56, %f54, %f55, %f53;
	ld.shared.f32 	%f57, [%r6+60];
	ld.shared.f32 	%f58, [%r9+960];
	fma.rn.f32 	%f62, %f57, %f58, %f56;
	bar.sync 	0;
	add.s32 	%r41, %r41, 1;
	setp.ne.s32 	%p8, %r41, 0;
	add.s32 	%r40, %r40, %r12;
	add.s32 	%r39, %r39, 16;
	add.s32 	%r38, %r38, 16;
	add.s32 	%r37, %r37, 16;
	@%p8 bra 	$L__BB2_2;
$L__BB2_7:
	max.s32 	%r35, %r3, %r5;
	setp.ge.s32 	%p9, %r35, %r24;
	@%p9 bra 	$L__BB2_9;
	mad.lo.s32 	%r36, %r3, %r24, %r5;
	cvta.to.global.u64 	%rd10, %rd6;
	mul.wide.u32 	%rd11, %r36, 4;
	add.s64 	%rd12, %rd10, %rd11;
	st.global.f32 	[%rd12], %f62;
$L__BB2_9:
	ret;

}


// ===== COMPILED SASS (sm_100) =====

	.target	sm_100

	.elftype	@"ET_EXEC"


//--------------------- .note.nv.tkinfo           --------------------------
	.section	.note.nv.tkinfo,"",@"SHT_NOTE"
	.sectionflags	@"SHF_NOTE_NV_TKINFO"
	.tkinfo
        /*0018*/ 	.word	0x00000002
        /*0030*/ 	.string	""
        /*0030*/ 	.string	"ptxas"
        /*0030*/ 	.string	"Cuda compilation tools, release 13.0, V13.0.88"
        /*0030*/ 	.string	"Build cuda_13.0.r13.0/compiler.36424714_0"
        /*0030*/ 	.string	"-arch sm_100 -m 64 "



//--------------------- .note.nv.cuinfo           --------------------------
	.section	.note.nv.cuinfo,"",@"SHT_NOTE"
	.sectionflags	@"SHF_NOTE_NV_CUINFO"
        /*0018*/ 	.short	0x0002
        /*001a*/ 	.short	0x0064
        /*001c*/ 	.short	0x0082
	.zero		2


//--------------------- .nv.info                  --------------------------
	.section	.nv.info,"",@"SHT_CUDA_INFO"
	.align	4


	//----- nvinfo : EIATTR_REGCOUNT
	.align		4
        /*0000*/ 	.byte	0x04, 0x2f
        /*0002*/ 	.short	(.L_1 - .L_0)
	.align		4
.L_0:
        /*0004*/ 	.word	index@(_Z17matmul_QKT_sharediPfS_S_f)
        /*0008*/ 	.word	0x00000020


	//----- nvinfo : EIATTR_FRAME_SIZE
	.align		4
.L_1:
        /*000c*/ 	.byte	0x04, 0x11
        /*000e*/ 	.short	(.L_3 - .L_2)
	.align		4
.L_2:
        /*0010*/ 	.word	index@(_Z17matmul_QKT_sharediPfS_S_f)
        /*0014*/ 	.word	0x00000000


	//----- nvinfo : EIATTR_REGCOUNT
	.align		4
.L_3:
        /*0018*/ 	.byte	0x04, 0x2f
        /*001a*/ 	.short	(.L_5 - .L_4)
	.align		4
.L_4:
        /*001c*/ 	.word	index@(_Z22softmax_warp_optimizediPf)
        /*0020*/ 	.word	0x0000001d


	//----- nvinfo : EIATTR_FRAME_SIZE
	.align		4
.L_5:
        /*0024*/ 	.byte	0x04, 0x11
        /*0026*/ 	.short	(.L_7 - .L_6)
	.align		4
.L_6:
        /*0028*/ 	.word	index@($__internal_0_$__cuda_sm3x_div_rn_noftz_f32_slowpath)
        /*002c*/ 	.word	0x00000000


	//----- nvinfo : EIATTR_FRAME_SIZE
	.align		4
.L_7:
        /*0030*/ 	.byte	0x04, 0x11
        /*0032*/ 	.short	(.L_9 - .L_8)
	.align		4
.L_8:
        /*0034*/ 	.word	index@(_Z22softmax_warp_optimizediPf)
        /*0038*/ 	.word	0x00000000


	//----- nvinfo : EIATTR_REGCOUNT
	.align		4
.L_9:
        /*003c*/ 	.byte	0x04, 0x2f
        /*003e*/ 	.short	(.L_11 - .L_10)
	.align		4
.L_10:
        /*0040*/ 	.word	index@(_Z23matmul_softmax_V_sharediPfS_S_)
        /*0044*/ 	.word	0x00000020


	//----- nvinfo : EIATTR_FRAME_SIZE
	.align		4
.L_11:
        /*0048*/ 	.byte	0x04, 0x11
        /*004a*/ 	.short	(.L_13 - .L_12)
	.align		4
.L_12:
        /*004c*/ 	.word	index@(_Z23matmul_softmax_V_sharediPfS_S_)
        /*0050*/ 	.word	0x00000000


	//----- nvinfo : EIATTR_MIN_STACK_SIZE
	.align		4
.L_13:
        /*0054*/ 	.byte	0x04, 0x12
        /*0056*/ 	.short	(.L_15 - .L_14)
	.align		4
.L_14:
        /*0058*/ 	.word	index@(_Z23matmul_softmax_V_sharediPfS_S_)
        /*005c*/ 	.word	0x00000000


	//----- nvinfo : EIATTR_MIN_STACK_SIZE
	.align		4
.L_15:
        /*0060*/ 	.byte	0x04, 0x12
        /*0062*/ 	.short	(.L_17 - .L_16)
	.align		4
.L_16:
        /*0064*/ 	.word	index@(_Z22softmax_warp_optimizediPf)
        /*0068*/ 	.word	0x00000000


	//----- nvinfo : EIATTR_MIN_STACK_SIZE
	.align		4
.L_17:
        /*006c*/ 	.byte	0x04, 0x12
        /*006e*/ 	.short	(.L_19 - .L_18)
	.align		4
.L_18:
        /*0070*/ 	.word	index@(_Z17matmul_QKT_sharediPfS_S_f)
        /*0074*/ 	.word	0x00000000
.L_19:


//--------------------- .nv.compat                --------------------------
	.section	.nv.compat,"",@"SHT_CUDA_COMPAT_INFO"
	.align	4
        /*0000*/ 	.byte	0x02, 0x09, 0x00, 0x00, 0x02, 0x02, 0x01, 0x00, 0x02, 0x05, 0x05, 0x00, 0x03, 0x07, 0x01, 0x01
        /*0010*/ 	.byte	0x02, 0x03, 0x00, 0x00, 0x02, 0x06, 0x01, 0x00, 0x04, 0x0b, 0x08, 0x00, 0x01, 0x00, 0x00, 0x00
        /*0020*/ 	.byte	0x00, 0x00, 0x00, 0x00


//--------------------- .nv.info._Z23matmul_softmax_V_sharediPfS_S_ --------------------------
	.section	.nv.info._Z23matmul_softmax_V_sharediPfS_S_,"",@"SHT_CUDA_INFO"
	.sectionflags	@""
	.align	4


	//----- nvinfo : EIATTR_CUDA_API_VERSION
	.align		4
        /*0000*/ 	.byte	0x04, 0x37
        /*0002*/ 	.short	(.L_21 - .L_20)
.L_20:
        /*0004*/ 	.word	0x00000082


	//----- nvinfo : EIATTR_KPARAM_INFO
	.align		4
.L_21:
        /*0008*/ 	.byte	0x04, 0x17
        /*000a*/ 	.short	(.L_23 - .L_22)
.L_22:
        /*000c*/ 	.word	0x00000000
        /*0010*/ 	.short	0x0003
        /*0012*/ 	.short	0x0018
        /*0014*/ 	.byte	0x00, 0xf5, 0x21, 0x00


	//----- nvinfo : EIATTR_KPARAM_INFO
	.align		4
.L_23:
        /*0018*/ 	.byte	0x04, 0x17
        /*001a*/ 	.short	(.L_25 - .L_24)
.L_24:
        /*001c*/ 	.word	0x00000000
        /*0020*/ 	.short	0x0002
        /*0022*/ 	.short	0x0010
        /*0024*/ 	.byte	0x00, 0xf5, 0x21, 0x00


	//----- nvinfo : EIATTR_KPARAM_INFO
	.align		4
.L_25:
        /*0028*/ 	.byte	0x04, 0x17
        /*002a*/ 	.short	(.L_27 - .L_26)
.L_26:
        /*002c*/ 	.word	0x00000000
        /*0030*/ 	.short	0x0001
        /*0032*/ 	.short	0x0008
        /*0034*/ 	.byte	0x00, 0xf5, 0x21, 0x00


	//----- nvinfo : EIATTR_KPARAM_INFO
	.align		4
.L_27:
        /*0038*/ 	.byte	0x04, 0x17
        /*003a*/ 	.short	(.L_29 - .L_28)
.L_28:
        /*003c*/ 	.word	0x00000000
        /*0040*/ 	.short	0x0000
        /*0042*/ 	.short	0x0000
        /*0044*/ 	.byte	0x00, 0xf0, 0x11, 0x00


	//----- nvinfo : EIATTR_SPARSE_MMA_MASK
	.align		4
.L_29:
        /*0048*/ 	.byte	0x03, 0x50
        /*004a*/ 	.short	0x0000


	//----- nvinfo : EIATTR_MAXREG_COUNT
	.align		4
        /*004c*/ 	.byte	0x03, 0x1b
        /*004e*/ 	.short	0x00ff


	//----- nvinfo : EIATTR_NUM_BARRIERS
	.align		4
        /*0050*/ 	.byte	0x02, 0x4c
        /*0052*/ 	.byte	0x01
	.zero		1


	//----- nvinfo : EIATTR_MERCURY_ISA_VERSION
	.align		4
        /*0054*/ 	.byte	0x03, 0x5f
        /*0056*/ 	.short	0x0101


	//----- nvinfo : EIATTR_VRC_CTA_INIT_COUNT
	.align		4
        /*0058*/ 	.byte	0x02, 0x4a
	.zero		1
	.zero		1


	//----- nvinfo : EIATTR_EXIT_INSTR_OFFSETS
	.align		4
        /*005c*/ 	.byte	0x04, 0x1c
        /*005e*/ 	.short	(.L_31 - .L_30)


	//   ....[0]....
.L_30:
        /*0060*/ 	.word	0x000005c0


	//   ....[1]....
        /*0064*/ 	.word	0x00000610


	//----- nvinfo : EIATTR_CBANK_PARAM_SIZE
	.align		4
.L_31:
        /*0068*/ 	.byte	0x03, 0x19
        /*006a*/ 	.short	0x0020


	//----- nvinfo : EIATTR_PARAM_CBANK
	.align		4
        /*006c*/ 	.byte	0x04, 0x0a
        /*006e*/ 	.short	(.L_33 - .L_32)
	.align		4
.L_32:
        /*0070*/ 	.word	index@(.nv.constant0._Z23matmul_softmax_V_sharediPfS_S_)
        /*0074*/ 	.short	0x0380
        /*0076*/ 	.short	0x0020


	//----- nvinfo : EIATTR_SW_WAR
	.align		4
.L_33:
        /*0078*/ 	.byte	0x04, 0x36
        /*007a*/ 	.short	(.L_35 - .L_34)
.L_34:
        /*007c*/ 	.word	0x00000008
.L_35:


//--------------------- .nv.info._Z22softmax_warp_optimizediPf --------------------------
	.section	.nv.info._Z22softmax_warp_optimizediPf,"",@"SHT_CUDA_INFO"
	.sectionflags	@""
	.align	4


	//----- nvinfo : EIATTR_CUDA_API_VERSION
	.align		4
        /*0000*/ 	.byte	0x04, 0x37
        /*0002*/ 	.short	(.L_37 - .L_36)
.L_36:
        /*0004*/ 	.word	0x00000082


	//----- nvinfo : EIATTR_KPARAM_INFO
	.align		4
.L_37:
        /*0008*/ 	.byte	0x04, 0x17
        /*000a*/ 	.short	(.L_39 - .L_38)
.L_38:
        /*000c*/ 	.word	0x00000000
        /*0010*/ 	.short	0x0001
        /*0012*/ 	.short	0x0008
        /*0014*/ 	.byte	0x00, 0xf5, 0x21, 0x00


	//----- nvinfo : EIATTR_KPARAM_INFO
	.align		4
.L_39:
        /*0018*/ 	.byte	0x04, 0x17
        /*001a*/ 	.short	(.L_41 - .L_40)
.L_40:
        /*001c*/ 	.word	0x00000000
        /*0020*/ 	.short	0x0000
        /*0022*/ 	.short	0x0000
        /*0024*/ 	.byte	0x00, 0xf0, 0x11, 0x00


	//----- nvinfo : EIATTR_SPARSE_MMA_MASK
	.align		4
.L_41:
        /*0028*/ 	.byte	0x03, 0x50
        /*002a*/ 	.short	0x0000


	//----- nvinfo : EIATTR_MAXREG_COUNT
	.align		4
        /*002c*/ 	.byte	0x03, 0x1b
        /*002e*/ 	.short	0x00ff


	//----- nvinfo : EIATTR_MERCURY_ISA_VERSION
	.align		4
        /*0030*/ 	.byte	0x03, 0x5f
        /*0032*/ 	.short	0x0101


	//----- nvinfo : EIATTR_COOP_GROUP_MASK_REGIDS
	.align		4
        /*0034*/ 	.byte	0x04, 0x29
        /*0036*/ 	.short	(.L_43 - .L_42)


	//   ....[0]....
.L_42:
        /*0038*/ 	.word	0xffffffff


	//   ....[1]....
        /*003c*/ 	.word	0xffffffff


	//   ....[2]....
        /*0040*/ 	.word	0xffffffff


	//   ....[3]....
        /*0044*/ 	.word	0xffffffff


	//   ....[4]....
        /*0048*/ 	.word	0xffffffff


	//   ....[5]....
        /*004c*/ 	.word	0xffffffff


	//   ....[6]....
        /*0050*/ 	.word	0xffffffff


	//   ....[7]....
        /*0054*/ 	.word	0xffffffff


	//   ....[8]....
        /*0058*/ 	.word	0xffffffff


	//   ....[9]....
        /*005c*/ 	.word	0xffffffff


	//   ....[10]....
        /*0060*/ 	.word	0xffffffff


	//   ....[11]....
        /*0064*/ 	.word	0xffffffff


	//----- nvinfo : EIATTR_COOP_GROUP_INSTR_OFFSETS
	.align		4
.L_43:
        /*0068*/ 	.byte	0x04, 0x28
        /*006a*/ 	.short	(.L_45 - .L_44)


	//   ....[0]....
.L_44:
        /*006c*/ 	.word	0x00000780


	//   ....[1]....
        /*0070*/ 	.word	0x000007e0


	//   ....[2]....
        /*0074*/ 	.word	0x00000800


	//   ....[3]....
        /*0078*/ 	.word	0x00000820


	//   ....[4]....
        /*007c*/ 	.word	0x00000840


	//   ....[5]....
        /*0080*/ 	.word	0x00000860


	//   ....[6]....
        /*0084*/ 	.word	0x00000ea0


	//   ....[7]....
        /*0088*/ 	.word	0x00000ed0


	//   ....[8]....
        /*008c*/ 	.word	0x00000ef0


	//   ....[9]....
        /*0090*/ 	.word	0x00000f10


	//   ....[10]....
        /*0094*/ 	.word	0x00000f30


	//   ....[11]....
        /*0098*/ 	.word	0x00000f50


	//----- nvinfo : EIATTR_VRC_CTA_INIT_COUNT
	.align		4
.L_45:
        /*009c*/ 	.byte	0x02, 0x4a
	.zero		1
	.zero		1


	//----- nvinfo : EIATTR_EXIT_INSTR_OFFSETS
	.align		4
        /*00a0*/ 	.byte	0x04, 0x1c
        /*00a2*/ 	.short	(.L_47 - .L_46)


	//   ....[0]....
.L_46:
        /*00a4*/ 	.word	0x00000090


	//   ....[1]....
        /*00a8*/ 	.word	0x00000f60


	//   ....[2]....
        /*00ac*/ 	.word	0x000011a0


	//   ....[3]....
        /*00b0*/ 	.word	0x00001680


	//----- nvinfo : EIATTR_CRS_STACK_SIZE
	.align		4
.L_47:
        /*00b4*/ 	.byte	0x04, 0x1e
        /*00b6*/ 	.short	(.L_49 - .L_48)
.L_48:
        /*00b8*/ 	.word	0x00000000


	//----- nvinfo : EIATTR_CBANK_PARAM_SIZE
	.align		4
.L_49:
        /*00bc*/ 	.byte	0x03, 0x19
        /*00be*/ 	.short	0x0010


	//----- nvinfo : EIATTR_PARAM_CBANK
	.align		4
        /*00c0*/ 	.byte	0x04, 0x0a
        /*00c2*/ 	.short	(.L_51 - .L_50)
	.align		4
.L_50:
        /*00c4*/ 	.word	index@(.nv.constant0._Z22softmax_warp_optimizediPf)
        /*00c8*/ 	.short	0x0380
        /*00ca*/ 	.short	0x0010


	//----- nvinfo : EIATTR_SW_WAR
	.align		4
.L_51:
        /*00cc*/ 	.byte	0x04, 0x36
        /*00ce*/ 	.short	(.L_53 - .L_52)
.L_52:
        /*00d0*/ 	.word	0x00000008
.L_53:


//--------------------- .nv.info._Z17matmul_QKT_sharediPfS_S_f --------------------------
	.section	.nv.info._Z17matmul_QKT_sharediPfS_S_f,"",@"SHT_CUDA_INFO"
	.sectionflags	@""
	.align	4


	//----- nvinfo : EIATTR_CUDA_API_VERSION
	.align		4
        /*0000*/ 	.byte	0x04, 0x37
        /*0002*/ 	.short	(.L_55 - .L_54)
.L_54:
        /*0004*/ 	.word	0x00000082


	//----- nvinfo : EIATTR_KPARAM_INFO
	.align		4
.L_55:
        /*0008*/ 	.byte	0x04, 0x17
        /*000a*/ 	.short	(.L_57 - .L_56)
.L_56:
        /*000c*/ 	.word	0x00000000
        /*0010*/ 	.short	0x0004
        /*0012*/ 	.short	0x0020
        /*0014*/ 	.byte	0x00, 0xf0, 0x11, 0x00


	//----- nvinfo : EIATTR_KPARAM_INFO
	.align		4
.L_57:
        /*0018*/ 	.byte	0x04, 0x17
        /*001a*/ 	.short	(.L_59 - .L_58)
.L_58:
        /*001c*/ 	.word	0x00000000
        /*0020*/ 	.short	0x0003
        /*0022*/ 	.short	0x0018
        /*0024*/ 	.byte	0x00, 0xf5, 0x21, 0x00


	//----- nvinfo : EIATTR_KPARAM_INFO
	.align		4
.L_59:
        /*0028*/ 	.byte	0x04, 0x17
        /*002a*/ 	.short	(.L_61 - .L_60)
.L_60:
        /*002c*/ 	.word	0x00000000
        /*0030*/ 	.short	0x0002
        /*0032*/ 	.short	0x0010
        /*0034*/ 	.byte	0x00, 0xf5, 0x21, 0x00


	//----- nvinfo : EIATTR_KPARAM_INFO
	.align		4
.L_61:
        /*0038*/ 	.byte	0x04, 0x17
        /*003a*/ 	.short	(.L_63 - .L_62)
.L_62:
        /*003c*/ 	.word	0x00000000
        /*0040*/ 	.short	0x0001
        /*0042*/ 	.short	0x0008
        /*0044*/ 	.byte	0x00, 0xf5, 0x21, 0x00


	//----- nvinfo : EIATTR_KPARAM_INFO
	.align		4
.L_63:
        /*0048*/ 	.byte	0x04, 0x17
        /*004a*/ 	.short	(.L_65 - .L_64)
.L_64:
        /*004c*/ 	.word	0x00000000
        /*0050*/ 	.short	0x0000
        /*0052*/ 	.short	0x0000
        /*0054*/ 	.byte	0x00, 0xf0, 0x11, 0x00


	//----- nvinfo : EIATTR_SPARSE_MMA_MASK
	.align		4
.L_65:
        /*0058*/ 	.byte	0x03, 0x50
        /*005a*/ 	.short	0x0000


	//----- nvinfo : EIATTR_MAXREG_COUNT
	.align		4
        /*005c*/ 	.byte	0x03, 0x1b
        /*005e*/ 	.short	0x00ff


	//----- nvinfo : EIATTR_NUM_BARRIERS
	.align		4
        /*0060*/ 	.byte	0x02, 0x4c
        /*0062*/ 	.byte	0x01
	.zero		1


	//----- nvinfo : EIATTR_MERCURY_ISA_VERSION
	.align		4
        /*0064*/ 	.byte	0x03, 0x5f
        /*0066*/ 	.short	0x0101


	//----- nvinfo : EIATTR_VRC_CTA_INIT_COUNT
	.align		4
        /*0068*/ 	.byte	0x02, 0x4a
	.zero		1
	.zero		1


	//----- nvinfo : EIATTR_EXIT_INSTR_OFFSETS
	.align		4
        /*006c*/ 	.byte	0x04, 0x1c
        /*006e*/ 	.short	(.L_67 - .L_66)


	//   ....[0]....
.L_66:
        /*0070*/ 	.word	0x00000ca0


	//   ....[1]....
        /*0074*/ 	.word	0x00000d10


	//----- nvinfo : EIATTR_CBANK_PARAM_SIZE
	.align		4
.L_67:
        /*0078*/ 	.byte	0x03, 0x19
        /*007a*/ 	.short	0x0024


	//----- nvinfo : EIATTR_PARAM_CBANK
	.align		4
        /*007c*/ 	.byte	0x04, 0x0a
        /*007e*/ 	.short	(.L_69 - .L_68)
	.align		4
.L_68:
        /*0080*/ 	.word	index@(.nv.constant0._Z17matmul_QKT_sharediPfS_S_f)
        /*0084*/ 	.short	0x0380
        /*0086*/ 	.short	0x0024


	//----- nvinfo : EIATTR_SW_WAR
	.align		4
.L_69:
        /*0088*/ 	.byte	0x04, 0x36
        /*008a*/ 	.short	(.L_71 - .L_70)
.L_70:
        /*008c*/ 	.word	0x00000008
.L_71:


//--------------------- .nv.callgraph             --------------------------
	.section	.nv.callgraph,"",@"SHT_CUDA_CALLGRAPH"
	.align	4
	.sectionentsize	8
	.align		4
        /*0000*/ 	.word	0x00000000
	.align		4
        /*0004*/ 	.word	0xffffffff
	.align		4
        /*0008*/ 	.word	0x00000000
	.align		4
        /*000c*/ 	.word	0xfffffffe
	.align		4
        /*0010*/ 	.word	0x00000000
	.align		4
        /*0014*/ 	.word	0xfffffffd
	.align		4
        /*0018*/ 	.word	0x00000000
	.align		4
        /*001c*/ 	.word	0xfffffffc


//--------------------- .text._Z23matmul_softmax_V_sharediPfS_S_ --------------------------
	.section	.text._Z23matmul_softmax_V_sharediPfS_S_,"ax",@progbits
	.align	128
        .global         _Z23matmul_softmax_V_sharediPfS_S_
        .type           _Z23matmul_softmax_V_sharediPfS_S_,@function
        .size           _Z23matmul_softmax_V_sharediPfS_S_,(.L_x_50 - _Z23matmul_softmax_V_sharediPfS_S_)
        .other          _Z23matmul_softmax_V_sharediPfS_S_,@"STO_CUDA_ENTRY STV_DEFAULT"
_Z23matmul_softmax_V_sharediPfS_S_:
.text._Z23matmul_softmax_V_sharediPfS_S_:
[----:B------:R-:W-:Y:S01]  /*0000*/  LDC R1, c[0x0][0x37c] ;  /* 0x0000df00ff017b82 */ /* 0x000fe20000000800 */
[----:B------:R-:W0:Y:S01]  /*0010*/  LDCU UR4, c[0x0][0x380] ;  /* 0x00007000ff0477ac */ /* 0x000e220008000800 */
[----:B------:R-:W1:Y:S01]  /*0020*/  S2R R5, SR_CTAID.Y ;  /* 0x0000000000057919 */ /* 0x000e620000002600 */
[----:B------:R-:W-:Y:S01]  /*0030*/  HFMA2 R25, -RZ, RZ, 0, 0 ;  /* 0x00000000ff197431 */ /* 0x000fe200000001ff */
[----:B------:R-:W2:Y:S01]  /*0040*/  LDCU.64 UR8, c[0x0][0x358] ;  /* 0x00006b00ff0877ac */ /* 0x000ea20008000a00 */
[----:B------:R-:W1:Y:S01]  /*0050*/  S2R R2, SR_TID.Y ;  /* 0x0000000000027919 */ /* 0x000e620000002200 */
[----:B------:R-:W3:Y:S01]  /*0060*/  S2R R10, SR_CTAID.X ;  /* 0x00000000000a7919 */ /* 0x000ee20000002500 */
[----:B------:R-:W3:Y:S01]  /*0070*/  S2R R3, SR_TID.X ;  /* 0x0000000000037919 */ /* 0x000ee20000002100 */
[----:B0-----:R-:W-:-:S04]  /*0080*/  MOV R6, UR4 ;  /* 0x0000000400067c02 */ /* 0x001fc80008000f00 */
[----:B------:R-:W-:Y:S02]  /*0090*/  ISETP.GE.AND P0, PT, R6, 0x1, PT ;  /* 0x000000010600780c */ /* 0x000fe40003f06270 */
[----:B-1----:R-:W-:Y:S02]  /*00a0*/  LEA R5, R5, R2, 0x4 ;  /* 0x0000000205057211 */ /* 0x002fe400078e20ff */
[----:B---3--:R-:W-:-:S09]  /*00b0*/  LEA R4, R10, R3, 0x4 ;  /* 0x000000030a047211 */ /* 0x008fd200078e20ff */
[----:B--2---:R-:W-:Y:S05]  /*00c0*/  @!P0 BRA `(.L_x_0) ;  /* 0x0000000400348947 */ /* 0x004fea0003800000 */
[----:B------:R-:W0:Y:S01]  /*00d0*/  S2UR UR6, SR_CgaCtaId ;  /* 0x00000000000679c3 */ /* 0x000e220000008800 */
[----:B------:R-:W-:Y:S01]  /*00e0*/  UMOV UR4, 0x400 ;  /* 0x0000040000047882 */ /* 0x000fe20000000000 */
[----:B------:R-:W-:Y:S01]  /*00f0*/  IADD3 R8, PT, PT, R6, 0xf, RZ ;  /* 0x0000000f06087810 */ /* 0x000fe20007ffe0ff */
[----:B------:R-:W-:Y:S01]  /*0100*/  UIADD3 UR5, UPT, UPT, UR4, 0x400, URZ ;  /* 0x0000040004057890 */ /* 0x000fe2000fffe0ff */
[-CC-:B------:R-:W-:Y:S01]  /*0110*/  IMAD R7, R2, R6.reuse, R3.reuse ;  /* 0x0000000602077224 */ /* 0x180fe200078e0203 */
[----:B------:R-:W-:Y:S01]  /*0120*/  MOV R25, RZ ;  /* 0x000000ff00197202 */ /* 0x000fe20000000f00 */
[----:B------:R-:W-:Y:S01]  /*0130*/  IMAD R18, R5, R6, R3 ;  /* 0x0000000605127224 */ /* 0x000fe200078e0203 */
[----:B------:R-:W-:Y:S01]  /*0140*/  SHF.R.U32.HI R8, RZ, 0x4, R8 ;  /* 0x00000004ff087819 */ /* 0x000fe20000011608 */
[----:B------:R-:W1:Y:S01]  /*0150*/  LDC R0, c[0x0][0x380] ;  /* 0x0000e000ff007b82 */ /* 0x000e620000000800 */
[----:B------:R-:W-:Y:S02]  /*0160*/  IMAD R7, R10, 0x10, R7 ;  /* 0x000000100a077824 */ /* 0x000fe400078e0207 */
[----:B------:R-:W-:-:S05]  /*0170*/  IADD3 R19, PT, PT, -R8, RZ, RZ ;  /* 0x000000ff08137210 */ /* 0x000fca0007ffe1ff */
[----:B------:R-:W2:Y:S01]  /*0180*/  LDC.64 R22, c[0x0][0x388] ;  /* 0x0000e200ff167b82 */ /* 0x000ea20000000a00 */
[----:B0-----:R-:W-:Y:S02]  /*0190*/  ULEA UR5, UR6, UR5, 0x18 ;  /* 0x0000000506057291 */ /* 0x001fe4000f8ec0ff */
[----:B------:R-:W-:-:S04]  /*01a0*/  ULEA UR4, UR6, UR4, 0x18 ;  /* 0x0000000406047291 */ /* 0x000fc8000f8ec0ff */
[----:B------:R-:W-:Y:S02]  /*01b0*/  LEA R17, R3, UR5, 0x2 ;  /* 0x0000000503117c11 */ /* 0x000fe4000f8e10ff */
[----:B------:R-:W-:-:S03]  /*01c0*/  LEA R16, R2, UR4, 0x6 ;  /* 0x0000000402107c11 */ /* 0x000fc6000f8e30ff */
[----:B------:R-:W-:Y:S01]  /*01d0*/  IMAD R21, R2, 0x40, R17 ;  /* 0x0000004002157824 */ /* 0x000fe200078e0211 */
[----:B------:R-:W-:-:S07]  /*01e0*/  LEA R20, R3, R16, 0x2 ;  /* 0x0000001003147211 */ /* 0x000fce00078e10ff */
.L_x_1:
[----:B-1----:R-:W-:Y:S01]  /*01f0*/  MOV R6, R0 ;  /* 0x0000000000067202 */ /* 0x002fe20000000f00 */
[----:B------:R-:W-:Y:S01]  /*0200*/  HFMA2 R29, -RZ, RZ, 0, 0 ;  /* 0x00000000ff1d7431 */ /* 0x000fe200000001ff */
[----:B------:R-:W-:Y:S01]  /*0210*/  MOV R24, RZ ;  /* 0x000000ff00187202 */ /* 0x000fe20000000f00 */
[----:B--2---:R-:W-:Y:S01]  /*0220*/  IMAD.WIDE R8, R18, 0x4, R22 ;  /* 0x0000000412087825 */ /* 0x004fe200078e0216 */
[-C--:B------:R-:W-:Y:S02]  /*0230*/  ISETP.GE.U32.AND P0, PT, R4, R6.reuse, PT ;  /* 0x000000060400720c */ /* 0x080fe40003f06070 */
[-C--:B------:R-:W-:Y:S02]  /*0240*/  ISETP.GE.AND P1, PT, R3, R6.reuse, PT ;  /* 0x000000060300720c */ /* 0x080fe40003f26270 */
[-C--:B------:R-:W-:Y:S02]  /*0250*/  ISETP.GE.OR P0, PT, R2, R6.reuse, P0 ;  /* 0x000000060200720c */ /* 0x080fe40000706670 */
[----:B------:R-:W-:-:S11]  /*0260*/  ISETP.GE.U32.OR P1, PT, R5, R6, P1 ;  /* 0x000000060500720c */ /* 0x000fd60000f26470 */
[----:B------:R-:W0:Y:S02]  /*0270*/  @!P0 LDC.64 R10, c[0x0][0x390] ;  /* 0x0000e400ff0a8b82 */ /* 0x000e240000000a00 */
[----:B------:R-:W2:Y:S01]  /*0280*/  @!P1 LDG.E R29, desc[UR8][R8.64] ;  /* 0x00000008081d9981 */ /* 0x000ea2000c1e1900 */
[----:B0-----:R-:W-:-:S05]  /*0290*/  @!P0 IMAD.WIDE.U32 R10, R7, 0x4, R10 ;  /* 0x00000004070a8825 */ /* 0x001fca00078e000a */
[----:B------:R-:W3:Y:S01]  /*02a0*/  @!P0 LDG.E R24, desc[UR8][R10.64] ;  /* 0x000000080a188981 */ /* 0x000ee2000c1e1900 */
[----:B------:R-:W-:-:S05]  /*02b0*/  VIADD R19, R19, 0x1 ;  /* 0x0000000113137836 */ /* 0x000fca0000000000 */
[----:B------:R-:W-:Y:S02]  /*02c0*/  ISETP.NE.AND P0, PT, R19, RZ, PT ;  /* 0x000000ff1300720c */ /* 0x000fe40003f05270 */
[----:B------:R-:W-:Y:S02]  /*02d0*/  IADD3 R18, PT, PT, R18, 0x10, RZ ;  /* 0x0000001012127810 */ /* 0x000fe40007ffe0ff */
[----:B------:R-:W-:Y:S02]  /*02e0*/  IADD3 R3, PT, PT, R3, 0x10, RZ ;  /* 0x0000001003037810 */ /* 0x000fe40007ffe0ff */
[----:B------:R-:W-:Y:S02]  /*02f0*/  IADD3 R2, PT, PT, R2, 0x10, RZ ;  /* 0x0000001002027810 */ /* 0x000fe40007ffe0ff */
[----:B------:R-:W-:Y:S01]  /*0300*/  LEA R7, R6, R7, 0x4 ;  /* 0x0000000706077211 */ /* 0x000fe200078e20ff */
[----:B--2---:R-:W-:Y:S04]  /*0310*/  STS [R20], R29 ;  /* 0x0000001d14007388 */ /* 0x004fe80000000800 */
[----:B---3--:R-:W-:Y:S01]  /*0320*/  STS [R21], R24 ;  /* 0x0000001815007388 */ /* 0x008fe20000000800 */
[----:B------:R-:W-:Y:S06]  /*0330*/  BAR.SYNC.DEFER_BLOCKING 0x0 ;  /* 0x0000000000007b1d */ /* 0x000fec0000010000 */
[----:B------:R-:W-:Y:S04]  /*0340*/  LDS R26, [R17] ;  /* 0x00000000111a7984 */ /* 0x000fe80000000800 */
[----:B------:R-:W0:Y:S04]  /*0350*/  LDS.128 R12, [R16] ;  /* 0x00000000100c7984 */ /* 0x000e280000000c00 */
[----:B------:R-:W1:Y:S04]  /*0360*/  LDS R28, [R17+0x40] ;  /* 0x00004000111c7984 */ /* 0x000e680000000800 */
[----:B------:R-:W2:Y:S04]  /*0370*/  LDS R27, [R17+0x80] ;  /* 0x00008000111b7984 */ /* 0x000ea80000000800 */
[----:B------:R-:W-:Y:S04]  /*0380*/  LDS.128 R8, [R16+0x10] ;  /* 0x0000100010087984 */ /* 0x000fe80000000c00 */
[----:B------:R-:W-:Y:S01]  /*0390*/  LDS R24, [R17+0x140] ;  /* 0x0001400011187984 */ /* 0x000fe20000000800 */
[----:B0-----:R-:W-:-:S03]  /*03a0*/  FFMA R26, R12, R26, R25 ;  /* 0x0000001a0c1a7223 */ /* 0x001fc60000000019 */
[----:B------:R-:W0:Y:S01]  /*03b0*/  LDS R12, [R17+0xc0] ;  /* 0x0000c000110c7984 */ /* 0x000e220000000800 */
[----:B-1----:R-:W-:-:S03]  /*03c0*/  FFMA R26, R28, R13, R26 ;  /* 0x0000000d1c1a7223 */ /* 0x002fc6000000001a */
[----:B------:R-:W1:Y:S04]  /*03d0*/  LDS R13, [R17+0x100] ;  /* 0x00010000110d7984 */ /* 0x000e680000000800 */
[----:B------:R-:W3:Y:S01]  /*03e0*/  LDS R25, [R17+0x180] ;  /* 0x0001800011197984 */ /* 0x000ee20000000800 */
[----:B--2---:R-:W-:-:S04]  /*03f0*/  FFMA R27, R27, R14, R26 ;  /* 0x0000000e1b1b7223 */ /* 0x004fc8000000001a */
[----:B0-----:R-:W-:Y:S02]  /*0400*/  FFMA R15, R12, R15, R27 ;  /* 0x0000000f0c0f7223 */ /* 0x001fe4000000001b */
[----:B------:R-:W-:Y:S02]  /*0410*/  LDS R27, [R17+0x200] ;  /* 0x00020000111b7984 */ /* 0x000fe40000000800 */
[----:B-1----:R-:W-:Y:S02]  /*0420*/  FFMA R13, R8, R13, R15 ;  /* 0x0000000d080d7223 */ /* 0x002fe4000000000f */
[----:B------:R-:W0:Y:S02]  /*0430*/  LDS R8, [R17+0x1c0] ;  /* 0x0001c00011087984 */ /* 0x000e240000000800 */
[----:B------:R-:W-:Y:S02]  /*0440*/  FFMA R26, R24, R9, R13 ;  /* 0x00000009181a7223 */ /* 0x000fe4000000000d */
[----:B------:R-:W1:Y:S04]  /*0450*/  LDS.128 R12, [R16+0x20] ;  /* 0x00002000100c7984 */ /* 0x000e680000000c00 */
[----:B------:R-:W2:Y:S01]  /*0460*/  LDS R24, [R17+0x240] ;  /* 0x0002400011187984 */ /* 0x000ea20000000800 */
[----:B---3--:R-:W-:-:S03]  /*0470*/  FFMA R9, R25, R10, R26 ;  /* 0x0000000a19097223 */ /* 0x008fc6000000001a */
[----:B------:R-:W3:Y:S01]  /*0480*/  LDS R25, [R17+0x280] ;  /* 0x0002800011197984 */ /* 0x000ee20000000800 */
[----:B0-----:R-:W-:-:S04]  /*0490*/  FFMA R9, R8, R11, R9 ;  /* 0x0000000b08097223 */ /* 0x001fc80000000009 */
[----:B-1----:R-:W-:Y:S02]  /*04a0*/  FFMA R9, R12, R27, R9 ;  /* 0x0000001b0c097223 */ /* 0x002fe40000000009 */
[----:B------:R-:W0:Y:S02]  /*04b0*/  LDS R12, [R17+0x2c0] ;  /* 0x0002c000110c7984 */ /* 0x000e240000000800 */
[----:B--2---:R-:W-:Y:S02]  /*04c0*/  FFMA R24, R24, R13, R9 ;  /* 0x0000000d18187223 */ /* 0x004fe40000000009 */
[----:B------:R-:W-:Y:S04]  /*04d0*/  LDS R13, [R17+0x300] ;  /* 0x00030000110d7984 */ /* 0x000fe80000000800 */
[----:B------:R-:W1:Y:S01]  /*04e0*/  LDS.128 R8, [R16+0x30] ;  /* 0x0000300010087984 */ /* 0x000e620000000c00 */
[----:B---3--:R-:W-:-:S03]  /*04f0*/  FFMA R25, R25, R14, R24 ;  /* 0x0000000e19197223 */ /* 0x008fc60000000018 */
[----:B------:R-:W2:Y:S04]  /*0500*/  LDS R27, [R17+0x340] ;  /* 0x00034000111b7984 */ /* 0x000ea80000000800 */
[----:B------:R-:W3:Y:S04]  /*0510*/  LDS R24, [R17+0x380] ;  /* 0x0003800011187984 */ /* 0x000ee80000000800 */
[----:B------:R-:W4:Y:S01]  /*0520*/  LDS R14, [R17+0x3c0] ;  /* 0x0003c000110e7984 */ /* 0x000f220000000800 */
[----:B0-----:R-:W-:-:S04]  /*0530*/  FFMA R15, R12, R15, R25 ;  /* 0x0000000f0c0f7223 */ /* 0x001fc80000000019 */
[----:B-1----:R-:W-:-:S04]  /*0540*/  FFMA R8, R8, R13, R15 ;  /* 0x0000000d08087223 */ /* 0x002fc8000000000f */
[----:B--2---:R-:W-:-:S04]  /*0550*/  FFMA R9, R27, R9, R8 ;  /* 0x000000091b097223 */ /* 0x004fc80000000008 */
[----:B---3--:R-:W-:-:S04]  /*0560*/  FFMA R9, R24, R10, R9 ;  /* 0x0000000a18097223 */ /* 0x008fc80000000009 */
[----:B----4-:R-:W-:Y:S01]  /*0570*/  FFMA R25, R14, R11, R9 ;  /* 0x0000000b0e197223 */ /* 0x010fe20000000009 */
[----:B------:R-:W-:Y:S06]  /*0580*/  BAR.SYNC.DEFER_BLOCKING 0x0 ;  /* 0x0000000000007b1d */ /* 0x000fec0000010000 */
[----:B------:R-:W-:Y:S05]  /*0590*/  @P0 BRA `(.L_x_1) ;  /* 0xfffffffc00140947 */ /* 0x000fea000383ffff */
.L_x_0:
[----:B------:R-:W-:-:S04]  /*05a0*/  VIMNMX R3, PT, PT, R5, R4, !PT ;  /* 0x0000000405037248 */ /* 0x000fc80007fe0100 */
[----:B------:R-:W-:-:S13]  /*05b0*/  ISETP.GE.AND P0, PT, R3, R6, PT ;  /* 0x000000060300720c */ /* 0x000fda0003f06270 */
[----:B------:R-:W-:Y:S05]  /*05c0*/  @P0 EXIT ;  /* 0x000000000000094d */ /* 0x000fea0003800000 */
[----:B------:R-:W0:Y:S01]  /*05d0*/  LDC.64 R2, c[0x0][0x398] ;  /* 0x0000e600ff027b82 */ /* 0x000e220000000a00 */
[----:B------:R-:W-:-:S04]  /*05e0*/  IMAD R5, R5, R6, R4 ;  /* 0x0000000605057224 */ /* 0x000fc800078e0204 */
[----:B0-----:R-:W-:-:S05]  /*05f0*/  IMAD.WIDE.U32 R2, R5, 0x4, R2 ;  /* 0x0000000405027825 */ /* 0x001fca00078e0002 */
[----:B------:R-:W-:Y:S01]  /*0600*/  STG.E desc[UR8][R2.64], R25 ;  /* 0x0000001902007986 */ /* 0x000fe2000c101908 */
[----:B------:R-:W-:Y:S05]  /*0610*/  EXIT ;  /* 0x000000000000794d */ /* 0x000fea0003800000 */
.L_x_2:
[----:B------:R-:W-:-:S00]  /*0620*/  BRA `(.L_x_2) ;  /* 0xfffffffc00fc7947 */ /* 0x000fc0000383ffff */
[----:B------:R-:W-:-:S00]  /*0630*/  NOP ;  /* 0x0000000000007918 */ /* 0x000fc00000000000 */
        /* <DEDUP_REMOVED lines=12> */
.L_x_50:


//--------------------- .text._Z22softmax_warp_optimizediPf --------------------------
	.section	.text._Z22softmax_warp_optimizediPf,"ax",@progbits
	.align	128
        .global         _Z22softmax_warp_optimizediPf
        .type           _Z22softmax_warp_optimizediPf,@function
        .size           _Z22softmax_warp_optimizediPf,(.L_x_49 - _Z22softmax_warp_optimizediPf)
        .other          _Z22softmax_warp_optimizediPf,@"STO_CUDA_ENTRY STV_DEFAULT"
_Z22softmax_warp_optimizediPf:
.text._Z22softmax_warp_optimizediPf:
[----:B------:R-:W-:Y:S01]  /*0000*/  LDC R1, c[0x0][0x37c] ;  /* 0x0000df00ff017b82 */ /* 0x000fe20000000800 */
[----:B------:R-:W0:Y:S07]  /*0010*/  S2R R2, SR_TID.X ;  /* 0x0000000000027919 */ /* 0x000e2e0000002100 */
[----:B------:R-:W1:Y:S01]  /*0020*/  LDC R5, c[0x0][0x360] ;  /* 0x0000d800ff057b82 */ /* 0x000e620000000800 */
[----:B------:R-:W2:Y:S07]  /*0030*/  LDCU UR5, c[0x0][0x380] ;  /* 0x00007000ff0577ac */ /* 0x000eae0008000800 */
[----:B------:R-:W3:Y:S01]  /*0040*/  S2UR UR4, SR_CTAID.X ;  /* 0x00000000000479c3 */ /* 0x000ee20000002500 */
[----:B-1----:R-:W-:-:S02]  /*0050*/  SHF.R.U32.HI R5, RZ, 0x5, R5 ;  /* 0x00000005ff057819 */ /* 0x002fc40000011605 */
[----:B0-----:R-:W-:-:S05]  /*0060*/  SHF.R.U32.HI R0, RZ, 0x5, R2 ;  /* 0x00000005ff007819 */ /* 0x001fca0000011602 */
[----:B---3--:R-:W-:-:S05]  /*0070*/  IMAD R5, R5, UR4, R0 ;  /* 0x0000000405057c24 */ /* 0x008fca000f8e0200 */
[----:B--2---:R-:W-:-:S13]  /*0080*/  ISETP.GE.AND P0, PT, R5, UR5, PT ;  /* 0x0000000505007c0c */ /* 0x004fda000bf06270 */
[----:B------:R-:W-:Y:S05]  /*0090*/  @P0 EXIT ;  /* 0x000000000000094d */ /* 0x000fea0003800000 */
[----:B------:R-:W-:Y:S01]  /*00a0*/  LOP3.LUT R2, R2, 0x1f, RZ, 0xc0, !PT ;  /* 0x0000001f02027812 */ /* 0x000fe200078ec0ff */
[----:B------:R-:W0:Y:S01]  /*00b0*/  LDCU.64 UR6, c[0x0][0x358] ;  /* 0x00006b00ff0677ac */ /* 0x000e220008000a00 */
[----:B------:R-:W-:Y:S01]  /*00c0*/  BSSY.RECONVERGENT B0, `(.L_x_3) ;  /* 0x000006b000007945 */ /* 0x000fe20003800200 */
[----:B------:R-:W-:Y:S01]  /*00d0*/  IMAD.MOV.U32 R3, RZ, RZ, -0x800000 ;  /* 0xff800000ff037424 */ /* 0x000fe200078e00ff */
[----:B------:R-:W-:-:S13]  /*00e0*/  ISETP.GE.AND P0, PT, R2, UR5, PT ;  /* 0x0000000502007c0c */ /* 0x000fda000bf06270 */
[----:B------:R-:W-:Y:S05]  /*00f0*/  @P0 BRA `(.L_x_4) ;  /* 0x00000004009c0947 */ /* 0x000fea0003800000 */
[----:B------:R-:W-:Y:S01]  /*0100*/  LOP3.LUT R0, RZ, R2, RZ, 0x33, !PT ;  /* 0x00000002ff007212 */ /* 0x000fe200078e33ff */
[----:B------:R-:W-:Y:S01]  /*0110*/  BSSY.RECONVERGENT B1, `(.L_x_5) ;  /* 0x000002f000017945 */ /* 0x000fe20003800200 */
[----:B------:R-:W-:-:S03]  /*0120*/  MOV R3, 0xff800000 ;  /* 0xff80000000037802 */ /* 0x000fc60000000f00 */
[----:B------:R-:W-:-:S05]  /*0130*/  VIADD R0, R0, UR5 ;  /* 0x0000000500007c36 */ /* 0x000fca0008000000 */
[C---:B------:R-:W-:Y:S02]  /*0140*/  ISETP.GE.U32.AND P0, PT, R0.reuse, 0x1e0, PT ;  /* 0x000001e00000780c */ /* 0x040fe40003f06070 */
[----:B------:R-:W-:Y:S01]  /*0150*/  LEA.HI R4, R0, 0x1, RZ, 0x1b ;  /* 0x0000000100047811 */ /* 0x000fe200078fd8ff */
[----:B------:R-:W-:-:S03]  /*0160*/  IMAD.MOV.U32 R0, RZ, RZ, R2 ;  /* 0x000000ffff007224 */ /* 0x000fc600078e0002 */
[----:B------:R-:W-:-:S04]  /*0170*/  LOP3.LUT R24, R4, 0xf, RZ, 0xc0, !PT ;  /* 0x0000000f04187812 */ /* 0x000fc800078ec0ff */
[----:B------:R-:W-:-:S03]  /*0180*/  ISETP.NE.AND P1, PT, R24, RZ, PT ;  /* 0x000000ff1800720c */ /* 0x000fc60003f25270 */
[----:B------:R-:W-:Y:S10]  /*0190*/  @!P0 BRA `(.L_x_6) ;  /* 0x0000000000988947 */ /* 0x000ff40003800000 */
[----:B------:R-:W1:Y:S01]  /*01a0*/  LDC.64 R6, c[0x0][0x388] ;  /* 0x0000e200ff067b82 */ /* 0x000e620000000a00 */
[----:B------:R-:W-:Y:S01]  /*01b0*/  LOP3.LUT R12, R4, 0xffffff0, RZ, 0xc0, !PT ;  /* 0x0ffffff0040c7812 */ /* 0x000fe200078ec0ff */
[--C-:B------:R-:W-:Y:S01]  /*01c0*/  IMAD R11, R5, UR5, R2.reuse ;  /* 0x00000005050b7c24 */ /* 0x100fe2000f8e0202 */
[----:B------:R-:W-:Y:S01]  /*01d0*/  MOV R3, 0xff800000 ;  /* 0xff80000000037802 */ /* 0x000fe20000000f00 */
[----:B------:R-:W-:Y:S02]  /*01e0*/  IMAD.MOV.U32 R0, RZ, RZ, R2 ;  /* 0x000000ffff007224 */ /* 0x000fe400078e0002 */
[----:B------:R-:W-:Y:S01]  /*01f0*/  IMAD.MOV R12, RZ, RZ, -R12 ;  /* 0x000000ffff0c7224 */ /* 0x000fe200078e0a0c */
[----:B-1----:R-:W-:-:S05]  /*0200*/  IADD3 R6, P0, PT, R6, 0x400, RZ ;  /* 0x0000040006067810 */ /* 0x002fca0007f1e0ff */
[----:B------:R-:W-:-:S08]  /*0210*/  IMAD.X R7, RZ, RZ, R7, P0 ;  /* 0x000000ffff077224 */ /* 0x000fd000000e0607 */
.L_x_7:
[----:B------:R-:W-:-:S05]  /*0220*/  IMAD.WIDE R8, R11, 0x4, R6 ;  /* 0x000000040b087825 */ /* 0x000fca00078e0206 */
[----:B0-----:R-:W2:Y:S04]  /*0230*/  LDG.E R20, desc[UR6][R8.64+-0x400] ;  /* 0xfffc000608147981 */ /* 0x001ea8000c1e1900 */
[----:B------:R-:W2:Y:S04]  /*0240*/  LDG.E R21, desc[UR6][R8.64+-0x380] ;  /* 0xfffc800608157981 */ /* 0x000ea8000c1e1900 */
[----:B------:R-:W3:Y:S04]  /*0250*/  LDG.E R26, desc[UR6][R8.64+-0x300] ;  /* 0xfffd0006081a7981 */ /* 0x000ee8000c1e1900 */
[----:B------:R-:W3:Y:S04]  /*0260*/  LDG.E R25, desc[UR6][R8.64+-0x280] ;  /* 0xfffd800608197981 */ /* 0x000ee8000c1e1900 */
[----:B------:R-:W4:Y:S04]  /*0270*/  LDG.E R18, desc[UR6][R8.64+-0x200] ;  /* 0xfffe000608127981 */ /* 0x000f28000c1e1900 */
[----:B------:R-:W4:Y:S04]  /*0280*/  LDG.E R19, desc[UR6][R8.64+-0x180] ;  /* 0xfffe800608137981 */ /* 0x000f28000c1e1900 */
[----:B------:R-:W5:Y:S04]  /*0290*/  LDG.E R17, desc[UR6][R8.64+-0x100] ;  /* 0xffff000608117981 */ /* 0x000f68000c1e1900 */
[----:B------:R-:W5:Y:S04]  /*02a0*/  LDG.E R16, desc[UR6][R8.64+-0x80] ;  /* 0xffff800608107981 */ /* 0x000f68000c1e1900 */
[----:B------:R-:W5:Y:S04]  /*02b0*/  LDG.E R15, desc[UR6][R8.64] ;  /* 0x00000006080f7981 */ /* 0x000f68000c1e1900 */
[----:B------:R-:W5:Y:S04]  /*02c0*/  LDG.E R14, desc[UR6][R8.64+0x80] ;  /* 0x00008006080e7981 */ /* 0x000f68000c1e1900 */
[----:B------:R-:W5:Y:S04]  /*02d0*/  LDG.E R13, desc[UR6][R8.64+0x100] ;  /* 0x00010006080d7981 */ /* 0x000f68000c1e1900 */
[----:B------:R-:W5:Y:S04]  /*02e0*/  LDG.E R10, desc[UR6][R8.64+0x180] ;  /* 0x00018006080a7981 */ /* 0x000f68000c1e1900 */
[----:B------:R-:W5:Y:S01]  /*02f0*/  LDG.E R22, desc[UR6][R8.64+0x380] ;  /* 0x0003800608167981 */ /* 0x000f62000c1e1900 */
[----:B--2---:R-:W-:-:S03]  /*0300*/  FMNMX3 R23, R3, R20, R21, !PT ;  /* 0x0000001403177276 */ /* 0x004fc60007800015 */
[----:B------:R-:W2:Y:S04]  /*0310*/  LDG.E R21, desc[UR6][R8.64+0x200] ;  /* 0x0002000608157981 */ /* 0x000ea8000c1e1900 */
[----:B------:R-:W2:Y:S04]  /*0320*/  LDG.E R20, desc[UR6][R8.64+0x280] ;  /* 0x0002800608147981 */ /* 0x000ea8000c1e1900 */
[----:B------:R-:W2:Y:S01]  /*0330*/  LDG.E R3, desc[UR6][R8.64+0x300] ;  /* 0x0003000608037981 */ /* 0x000ea2000c1e1900 */
[----:B---3--:R-:W-:Y:S02]  /*0340*/  FMNMX3 R23, R23, R26, R25, !PT ;  /* 0x0000001a17177276 */ /* 0x008fe40007800019 */
[----:B------:R-:W-:-:S02]  /*0350*/  IADD3 R12, PT, PT, R12, 0x10, RZ ;  /* 0x000000100c0c7810 */ /* 0x000fc40007ffe0ff */
[----:B----4-:R-:W-:Y:S02]  /*0360*/  FMNMX3 R18, R23, R18, R19, !PT ;  /* 0x0000001217127276 */ /* 0x010fe40007800013 */
[----:B------:R-:W-:Y:S02]  /*0370*/  ISETP.NE.AND P0, PT, R12, RZ, PT ;  /* 0x000000ff0c00720c */ /* 0x000fe40003f05270 */
[----:B-----5:R-:W-:-:S04]  /*0380*/  FMNMX3 R16, R18, R17, R16, !PT ;  /* 0x0000001112107276 */ /* 0x020fc80007800010 */
[----:B------:R-:W-:-:S04]  /*0390*/  FMNMX3 R14, R16, R15, R14, !PT ;  /* 0x0000000f100e7276 */ /* 0x000fc8000780000e */
[----:B------:R-:W-:Y:S01]  /*03a0*/  FMNMX3 R10, R14, R13, R10, !PT ;  /* 0x0000000d0e0a7276 */ /* 0x000fe2000780000a */
[----:B------:R-:W-:Y:S02]  /*03b0*/  VIADD R0, R0, 0x200 ;  /* 0x0000020000007836 */ /* 0x000fe40000000000 */
[----:B------:R-:W-:Y:S01]  /*03c0*/  VIADD R11, R11, 0x200 ;  /* 0x000002000b0b7836 */ /* 0x000fe20000000000 */
[----:B--2---:R-:W-:-:S04]  /*03d0*/  FMNMX3 R10, R10, R21, R20, !PT ;  /* 0x000000150a0a7276 */ /* 0x004fc80007800014 */
[----:B------:R-:W-:Y:S01]  /*03e0*/  FMNMX3 R3, R10, R3, R22, !PT ;  /* 0x000000030a037276 */ /* 0x000fe20007800016 */
[----:B------:R-:W-:Y:S06]  /*03f0*/  @P0 BRA `(.L_x_7) ;  /* 0xfffffffc00880947 */ /* 0x000fec000383ffff */
.L_x_6:
[----:B0-----:R-:W-:Y:S05]  /*0400*/  BSYNC.RECONVERGENT B1 ;  /* 0x0000000000017941 */ /* 0x001fea0003800200 */
.L_x_5:
[----:B------:R-:W-:Y:S05]  /*0410*/  @!P1 BRA `(.L_x_4) ;  /* 0x0000000000d49947 */ /* 0x000fea0003800000 */
[----:B------:R-:W-:Y:S01]  /*0420*/  ISETP.GE.U32.AND P0, PT, R24, 0x8, PT ;  /* 0x000000081800780c */ /* 0x000fe20003f06070 */
[----:B------:R-:W-:Y:S01]  /*0430*/  BSSY.RECONVERGENT B1, `(.L_x_8) ;  /* 0x0000015000017945 */ /* 0x000fe20003800200 */
[----:B------:R-:W-:-:S04]  /*0440*/  LOP3.LUT R16, R4, 0x7, RZ, 0xc0, !PT ;  /* 0x0000000704107812 */ /* 0x000fc800078ec0ff */
[----:B------:R-:W-:-:S07]  /*0450*/  ISETP.NE.AND P1, PT, R16, RZ, PT ;  /* 0x000000ff1000720c */ /* 0x000fce0003f25270 */
[----:B------:R-:W-:Y:S06]  /*0460*/  @!P0 BRA `(.L_x_9) ;  /* 0x0000000000448947 */ /* 0x000fec0003800000 */
[----:B------:R-:W0:Y:S01]  /*0470*/  LDC.64 R6, c[0x0][0x388] ;  /* 0x0000e200ff067b82 */ /* 0x000e220000000a00 */
[----:B------:R-:W1:Y:S02]  /*0480*/  LDCU UR4, c[0x0][0x380] ;  /* 0x00007000ff0477ac */ /* 0x000e640008000800 */
[----:B-1----:R-:W-:-:S04]  /*0490*/  IMAD R9, R5, UR4, R0 ;  /* 0x0000000405097c24 */ /* 0x002fc8000f8e0200 */
[----:B0-----:R-:W-:-:S05]  /*04a0*/  IMAD.WIDE R6, R9, 0x4, R6 ;  /* 0x0000000409067825 */ /* 0x001fca00078e0206 */
[----:B------:R-:W2:Y:S04]  /*04b0*/  LDG.E R8, desc[UR6][R6.64] ;  /* 0x0000000606087981 */ /* 0x000ea8000c1e1900 */
[----:B------:R-:W2:Y:S04]  /*04c0*/  LDG.E R9, desc[UR6][R6.64+0x80] ;  /* 0x0000800606097981 */ /* 0x000ea8000c1e1900 */
[----:B------:R-:W3:Y:S04]  /*04d0*/  LDG.E R11, desc[UR6][R6.64+0x100] ;  /* 0x00010006060b7981 */ /* 0x000ee8000c1e1900 */
[----:B------:R-:W3:Y:S04]  /*04e0*/  LDG.E R10, desc[UR6][R6.64+0x180] ;  /* 0x00018006060a7981 */ /* 0x000ee8000c1e1900 */
[----:B------:R-:W4:Y:S04]  /*04f0*/  LDG.E R13, desc[UR6][R6.64+0x200] ;  /* 0x00020006060d7981 */ /* 0x000f28000c1e1900 */
[----:B------:R-:W4:Y:S04]  /*0500*/  LDG.E R12, desc[UR6][R6.64+0x280] ;  /* 0x00028006060c7981 */ /* 0x000f28000c1e1900 */
[----:B------:R-:W5:Y:S04]  /*0510*/  LDG.E R15, desc[UR6][R6.64+0x300] ;  /* 0x00030006060f7981 */ /* 0x000f68000c1e1900 */
[----:B------:R-:W5:Y:S01]  /*0520*/  LDG.E R14, desc[UR6][R6.64+0x380] ;  /* 0x00038006060e7981 */ /* 0x000f62000c1e1900 */
[----:B------:R-:W-:-:S02]  /*0530*/  IADD3 R0, PT, PT, R0, 0x100, RZ ;  /* 0x0000010000007810 */ /* 0x000fc40007ffe0ff */
[----:B--2---:R-:W-:-:S04]  /*0540*/  FMNMX3 R8, R3, R8, R9, !PT ;  /* 0x0000000803087276 */ /* 0x004fc80007800009 */
[----:B---3--:R-:W-:-:S04]  /*0550*/  FMNMX3 R8, R8, R11, R10, !PT ;  /* 0x0000000b08087276 */ /* 0x008fc8000780000a */
[----:B----4-:R-:W-:-:S04]  /*0560*/  FMNMX3 R8, R8, R13, R12, !PT ;  /* 0x0000000d08087276 */ /* 0x010fc8000780000c */
[----:B-----5:R-:W-:-:S07]  /*0570*/  FMNMX3 R3, R8, R15, R14, !PT ;  /* 0x0000000f08037276 */ /* 0x020fce000780000e */
.L_x_9:
[----:B------:R-:W-:Y:S05]  /*0580*/  BSYNC.RECONVERGENT B1 ;  /* 0x0000000000017941 */ /* 0x000fea0003800200 */
.L_x_8:
        /* <DEDUP_REMOVED lines=13> */
[----:B------:R-:W3:Y:S01]  /*0660*/  LDG.E R11, desc[UR6][R6.64+0x180] ;  /* 0x00018006060b7981 */ /* 0x000ee2000c1e1900 */
[----:B------:R-:W-:Y:S01]  /*0670*/  VIADD R0, R0, 0x80 ;  /* 0x0000008000007836 */ /* 0x000fe20000000000 */
[----:B--2---:R-:W-:-:S04]  /*0680*/  FMNMX3 R3, R3, R8, R9, !PT ;  /* 0x0000000803037276 */ /* 0x004fc80007800009 */
[----:B---3--:R-:W-:-:S07]  /*0690*/  FMNMX3 R3, R3, R10, R11, !PT ;  /* 0x0000000a03037276 */ /* 0x008fce000780000b */
.L_x_11:
[----:B------:R-:W-:Y:S05]  /*06a0*/  BSYNC.RECONVERGENT B1 ;  /* 0x0000000000017941 */ /* 0x000fea0003800200 */
.L_x_10:
[----:B------:R-:W-:Y:S05]  /*06b0*/  @!P1 BRA `(.L_x_4) ;  /* 0x00000000002c9947 */ /* 0x000fea0003800000 */
[----:B------:R-:W0:Y:S01]  /*06c0*/  LDC.64 R8, c[0x0][0x388] ;  /* 0x0000e200ff087b82 */ /* 0x000e220000000a00 */
[----:B------:R-:W1:Y:S01]  /*06d0*/  LDCU UR4, c[0x0][0x380] ;  /* 0x00007000ff0477ac */ /* 0x000e620008000800 */
[----:B------:R-:W-:Y:S02]  /*06e0*/  IMAD.MOV R4, RZ, RZ, -R4 ;  /* 0x000000ffff047224 */ /* 0x000fe400078e0a04 */
[----:B-1----:R-:W-:-:S07]  /*06f0*/  IMAD R11, R5, UR4, R0 ;  /* 0x00000004050b7c24 */ /* 0x002fce000f8e0200 */
.L_x_12:
[----:B0-----:R-:W-:-:S06]  /*0700*/  IMAD.WIDE R6, R11, 0x4, R8 ;  /* 0x000000040b067825 */ /* 0x001fcc00078e0208 */
[----:B------:R-:W2:Y:S01]  /*0710*/  LDG.E R6, desc[UR6][R6.64] ;  /* 0x0000000606067981 */ /* 0x000ea2000c1e1900 */
[----:B------:R-:W-:Y:S01]  /*0720*/  IADD3 R4, PT, PT, R4, 0x1, RZ ;  /* 0x0000000104047810 */ /* 0x000fe20007ffe0ff */
[----:B------:R-:W-:-:S03]  /*0730*/  VIADD R11, R11, 0x20 ;  /* 0x000000200b0b7836 */ /* 0x000fc60000000000 */
[----:B------:R-:W-:Y:S02]  /*0740*/  ISETP.NE.AND P0, PT, R4, RZ, PT ;  /* 0x000000ff0400720c */ /* 0x000fe40003f05270 */
[----:B--2---:R-:W-:-:S11]  /*0750*/  FMNMX R3, R6, R3, !PT ;  /* 0x0000000306037209 */ /* 0x004fd60007800000 */
[----:B------:R-:W-:Y:S05]  /*0760*/  @P0 BRA `(.L_x_12) ;  /* 0xfffffffc00e40947 */ /* 0x000fea000383ffff */
.L_x_4:
[----:B0-----:R-:W-:Y:S05]  /*0770*/  BSYNC.RECONVERGENT B0 ;  /* 0x0000000000007941 */ /* 0x001fea0003800200 */
.L_x_3:
[----:B------:R-:W0:Y:S01]  /*0780*/  SHFL.DOWN PT, R0, R3, 0x10, 0x1f ;  /* 0x0a001f0003007f89 */ /* 0x000e2200000e0000 */
[----:B------:R-:W1:Y:S01]  /*0790*/  LDCU UR4, c[0x0][0x380] ;  /* 0x00007000ff0477ac */ /* 0x000e620008000800 */
[----:B------:R-:W-:Y:S01]  /*07a0*/  BSSY.RECONVERGENT B0, `(.L_x_13) ;  /* 0x000006f000007945 */ /* 0x000fe20003800200 */
[----:B-1----:R-:W-:Y:S02]  /*07b0*/  ISETP.GE.AND P0, PT, R2, UR4, PT ;  /* 0x0000000402007c0c */ /* 0x002fe4000bf06270 */
[----:B0-----:R-:W-:Y:S01]  /*07c0*/  FMNMX R4, R0, R3, !PT ;  /* 0x0000000300047209 */ /* 0x001fe20007800000 */
[----:B------:R-:W-:-:S04]  /*07d0*/  IMAD.MOV.U32 R3, RZ, RZ, RZ ;  /* 0x000000ffff037224 */ /* 0x000fc800078e00ff */
[----:B------:R-:W0:Y:S02]  /*07e0*/  SHFL.DOWN PT, R7, R4, 0x8, 0x1f ;  /* 0x09001f0004077f89 */ /* 0x000e2400000e0000 */
[----:B0-----:R-:W-:-:S05]  /*07f0*/  FMNMX R7, R4, R7, !PT ;  /* 0x0000000704077209 */ /* 0x001fca0007800000 */
[----:B------:R-:W0:Y:S02]  /*0800*/  SHFL.DOWN PT, R0, R7, 0x4, 0x1f ;  /* 0x08801f0007007f89 */ /* 0x000e2400000e0000 */
[----:B0-----:R-:W-:-:S05]  /*0810*/  FMNMX R6, R7, R0, !PT ;  /* 0x0000000007067209 */ /* 0x001fca0007800000 */
[----:B------:R-:W0:Y:S02]  /*0820*/  SHFL.DOWN PT, R9, R6, 0x2, 0x1f ;  /* 0x08401f0006097f89 */ /* 0x000e2400000e0000 */
[----:B0-----:R-:W-:-:S05]  /*0830*/  FMNMX R9, R6, R9, !PT ;  /* 0x0000000906097209 */ /* 0x001fca0007800000 */
[----:B------:R-:W0:Y:S02]  /*0840*/  SHFL.DOWN PT, R0, R9, 0x1, 0x1f ;  /* 0x08201f0009007f89 */ /* 0x000e2400000e0000 */
[----:B0-----:R-:W-:-:S06]  /*0850*/  FMNMX R0, R9, R0, !PT ;  /* 0x0000000009007209 */ /* 0x001fcc0007800000 */
[----:B------:R-:W0:Y:S01]  /*0860*/  SHFL.IDX PT, R0, R0, RZ, 0x1f ;  /* 0x00001fff00007589 */ /* 0x000e2200000e0000 */
[----:B------:R-:W-:Y:S05]  /*0870*/  @P0 BRA `(.L_x_14) ;  /* 0x0000000400840947 */ /* 0x000fea0003800000 */
[----:B------:R-:W-:Y:S01]  /*0880*/  LOP3.LUT R3, RZ, R2, RZ, 0x33, !PT ;  /* 0x00000002ff037212 */ /* 0x000fe200078e33ff */
[----:B------:R-:W-:Y:S01]  /*0890*/  BSSY.RECONVERGENT B1, `(.L_x_15) ;  /* 0x0000023000017945 */ /* 0x000fe20003800200 */
[----:B------:R-:W-:Y:S02]  /*08a0*/  IMAD.MOV.U32 R4, RZ, RZ, R2 ;  /* 0x000000ffff047224 */ /* 0x000fe400078e0002 */
[----:B------:R-:W-:-:S04]  /*08b0*/  IADD3 R8, PT, PT, R3, UR4, RZ ;  /* 0x0000000403087c10 */ /* 0x000fc8000fffe0ff */
[C---:B------:R-:W-:Y:S02]  /*08c0*/  LOP3.LUT R3, R8.reuse, 0x60, RZ, 0xc0, !PT ;  /* 0x0000006008037812 */ /* 0x040fe400078ec0ff */
[----:B------:R-:W-:Y:S02]  /*08d0*/  ISETP.GE.U32.AND P1, PT, R8, 0x60, PT ;  /* 0x000000600800780c */ /* 0x000fe40003f26070 */
[----:B------:R-:W-:Y:S01]  /*08e0*/  ISETP.NE.AND P0, PT, R3, 0x60, PT ;  /* 0x000000600300780c */ /* 0x000fe20003f05270 */
[----:B------:R-:W-:-:S12]  /*08f0*/  IMAD.MOV.U32 R3, RZ, RZ, RZ ;  /* 0x000000ffff037224 */ /* 0x000fd800078e00ff */
[----:B------:R-:W-:Y:S05]  /*0900*/  @!P0 BRA `(.L_x_16) ;  /* 0x00000000006c8947 */ /* 0x000fea0003800000 */
[----:B------:R-:W1:Y:S01]  /*0910*/  LDC.64 R6, c[0x0][0x388] ;  /* 0x0000e200ff067b82 */ /* 0x000e620000000a00 */
[----:B------:R-:W-:Y:S01]  /*0920*/  LEA.HI R3, R8, 0x1, RZ, 0x1b ;  /* 0x0000000108037811 */ /* 0x000fe200078fd8ff */
[--C-:B------:R-:W-:Y:S02]  /*0930*/  IMAD R11, R5, UR4, R2.reuse ;  /* 0x00000004050b7c24 */ /* 0x100fe4000f8e0202 */
[----:B------:R-:W-:Y:S01]  /*0940*/  IMAD.MOV.U32 R4, RZ, RZ, R2 ;  /* 0x000000ffff047224 */ /* 0x000fe200078e0002 */
[----:B------:R-:W-:Y:S01]  /*0950*/  LOP3.LUT R8, R3, 0x3, RZ, 0xc0, !PT ;  /* 0x0000000303087812 */ /* 0x000fe200078ec0ff */
[----:B------:R-:W-:-:S04]  /*0960*/  HFMA2 R3, -RZ, RZ, 0, 0 ;  /* 0x00000000ff037431 */ /* 0x000fc800000001ff */
[----:B------:R-:W-:-:S07]  /*0970*/  IMAD.MOV R10, RZ, RZ, -R8 ;  /* 0x000000ffff0a7224 */ /* 0x000fce00078e0a08 */
.L_x_17:
[----:B-12---:R-:W-:-:S05]  /*0980*/  IMAD.WIDE R8, R11, 0x4, R6 ;  /* 0x000000040b087825 */ /* 0x006fca00078e0206 */
[----:B------:R-:W0:Y:S01]  /*0990*/  LDG.E R13, desc[UR6][R8.64] ;  /* 0x00000006080d7981 */ /* 0x000e22000c1e1900 */
[----:B------:R-:W-:Y:S01]  /*09a0*/  MOV R12, 0x3bbb989d ;  /* 0x3bbb989d000c7802 */ /* 0x000fe20000000f00 */
[----:B------:R-:W-:Y:S01]  /*09b0*/  IMAD.MOV.U32 R15, RZ, RZ, 0x437c0000 ;  /* 0x437c0000ff0f7424 */ /* 0x000fe200078e00ff */
[----:B------:R-:W-:Y:S01]  /*09c0*/  IADD3 R10, PT, PT, R10, 0x1, RZ ;  /* 0x000000010a0a7810 */ /* 0x000fe20007ffe0ff */
[----:B------:R-:W-:Y:S01]  /*09d0*/  VIADD R4, R4, 0x20 ;  /* 0x0000002004047836 */ /* 0x000fe20000000000 */
[----:B------:R-:W-:Y:S02]  /*09e0*/  IADD3 R11, PT, PT, R11, 0x20, RZ ;  /* 0x000000200b0b7810 */ /* 0x000fe40007ffe0ff */
[----:B------:R-:W-:Y:S01]  /*09f0*/  ISETP.NE.AND P0, PT, R10, RZ, PT ;  /* 0x000000ff0a00720c */ /* 0x000fe20003f05270 */
[----:B0-----:R-:W-:-:S04]  /*0a00*/  FADD R13, -R0, R13 ;  /* 0x0000000d000d7221 */ /* 0x001fc80000000100 */
[----:B------:R-:W-:-:S04]  /*0a10*/  FFMA.SAT R12, R13, R12, 0.5 ;  /* 0x3f0000000d0c7423 */ /* 0x000fc8000000200c */
[----:B------:R-:W-:-:S04]  /*0a20*/  FFMA.RM R12, R12, R15, 12582913 ;  /* 0x4b4000010c0c7423 */ /* 0x000fc8000000400f */
[C---:B------:R-:W-:Y:S01]  /*0a30*/  FADD R14, R12.reuse, -12583039 ;  /* 0xcb40007f0c0e7421 */ /* 0x040fe20000000000 */
[----:B------:R-:W-:-:S03]  /*0a40*/  IMAD.SHL.U32 R12, R12, 0x800000, RZ ;  /* 0x008000000c0c7824 */ /* 0x000fc600078e00ff */
[----:B------:R-:W-:-:S04]  /*0a50*/  FFMA R14, R13, 1.4426950216293334961, -R14 ;  /* 0x3fb8aa3b0d0e7823 */ /* 0x000fc8000000080e */
[----:B------:R-:W-:-:S04]  /*0a60*/  FFMA R14, R13, 1.925963033500011079e-08, R14 ;  /* 0x32a570600d0e7823 */ /* 0x000fc8000000000e */
[----:B------:R-:W0:Y:S02]  /*0a70*/  MUFU.EX2 R13, R14 ;  /* 0x0000000e000d7308 */ /* 0x000e240000000800 */
[----:B0-----:R-:W-:-:S04]  /*0a80*/  FMUL R12, R12, R13 ;  /* 0x0000000d0c0c7220 */ /* 0x001fc80000400000 */
[----:B------:R-:W-:Y:S01]  /*0a90*/  FADD R3, R12, R3 ;  /* 0x000000030c037221 */ /* 0x000fe20000000000 */
[----:B------:R2:W-:Y:S01]  /*0aa0*/  STG.E desc[UR6][R8.64], R12 ;  /* 0x0000000c08007986 */ /* 0x0005e2000c101906 */
[----:B------:R-:W-:Y:S05]  /*0ab0*/  @P0 BRA `(.L_x_17) ;  /* 0xfffffffc00b00947 */ /* 0x000fea000383ffff */
.L_x_16:
[----:B------:R-:W-:Y:S05]  /*0ac0*/  BSYNC.RECONVERGENT B1 ;  /* 0x0000000000017941 */ /* 0x000fea0003800200 */
.L_x_15:
[----:B------:R-:W-:Y:S05]  /*0ad0*/  @!P1 BRA `(.L_x_14) ;  /* 0x0000000000ec9947 */ /* 0x000fea0003800000 */
[----:B------:R-:W1:Y:S01]  /*0ae0*/  LDC.64 R6, c[0x0][0x388] ;  /* 0x0000e200ff067b82 */ /* 0x000e620000000a00 */
[----:B------:R-:W-:Y:S01]  /*0af0*/  IMAD R11, R5, UR4, R4 ;  /* 0x00000004050b7c24 */ /* 0x000fe2000f8e0204 */
[----:B-1----:R-:W-:-:S05]  /*0b00*/  IADD3 R6, P0, PT, R6, 0x100, RZ ;  /* 0x0000010006067810 */ /* 0x002fca0007f1e0ff */
[----:B------:R-:W-:-:S08]  /*0b10*/  IMAD.X R7, RZ, RZ, R7, P0 ;  /* 0x000000ffff077224 */ /* 0x000fd000000e0607 */
.L_x_18:
[----:B--23--:R-:W-:-:S05]  /*0b20*/  IMAD.WIDE R8, R11, 0x4, R6 ;  /* 0x000000040b087825 */ /* 0x00cfca00078e0206 */
[----:B------:R-:W0:Y:S04]  /*0b30*/  LDG.E R13, desc[UR6][R8.64+-0x100] ;  /* 0xffff0006080d7981 */ /* 0x000e28000c1e1900 */
[----:B------:R-:W2:Y:S04]  /*0b40*/  LDG.E R17, desc[UR6][R8.64+-0x80] ;  /* 0xffff800608117981 */ /* 0x000ea8000c1e1900 */
[----:B------:R-:W3:Y:S04]  /*0b50*/  LDG.E R15, desc[UR6][R8.64] ;  /* 0x00000006080f7981 */ /* 0x000ee8000c1e1900 */
[----:B------:R-:W4:Y:S01]  /*0b60*/  LDG.E R23, desc[UR6][R8.64+0x80] ;  /* 0x0000800608177981 */ /* 0x000f22000c1e1900 */
[----:B------:R-:W-:Y:S01]  /*0b70*/  MOV R10, 0x3bbb989d ;  /* 0x3bbb989d000a7802 */ /* 0x000fe20000000f00 */
[----:B------:R-:W-:Y:S01]  /*0b80*/  IMAD.MOV.U32 R12, RZ, RZ, 0x437c0000 ;  /* 0x437c0000ff0c7424 */ /* 0x000fe200078e00ff */
[----:B------:R-:W-:Y:S01]  /*0b90*/  IADD3 R4, PT, PT, R4, 0x80, RZ ;  /* 0x0000008004047810 */ /* 0x000fe20007ffe0ff */
[----:B------:R-:W-:-:S03]  /*0ba0*/  VIADD R11, R11, 0x80 ;  /* 0x000000800b0b7836 */ /* 0x000fc60000000000 */
[----:B------:R-:W-:Y:S01]  /*0bb0*/  ISETP.GE.AND P0, PT, R4, UR4, PT ;  /* 0x0000000404007c0c */ /* 0x000fe2000bf06270 */
[----:B0-----:R-:W-:-:S04]  /*0bc0*/  FADD R19, -R0, R13 ;  /* 0x0000000d00137221 */ /* 0x001fc80000000100 */
[----:B------:R-:W-:Y:S01]  /*0bd0*/  FFMA.SAT R13, R19, R10, 0.5 ;  /* 0x3f000000130d7423 */ /* 0x000fe2000000200a */
[----:B--2---:R-:W-:-:S03]  /*0be0*/  FADD R17, -R0, R17 ;  /* 0x0000001100117221 */ /* 0x004fc60000000100 */
[----:B------:R-:W-:Y:S01]  /*0bf0*/  FFMA.RM R13, R13, R12, 12582913 ;  /* 0x4b4000010d0d7423 */ /* 0x000fe2000000400c */
[----:B------:R-:W-:Y:S01]  /*0c00*/  FFMA.SAT R21, R17, R10, 0.5 ;  /* 0x3f00000011157423 */ /* 0x000fe2000000200a */
[----:B---3--:R-:W-:Y:S02]  /*0c10*/  FADD R15, -R0, R15 ;  /* 0x0000000f000f7221 */ /* 0x008fe40000000100 */
[----:B------:R-:W-:Y:S01]  /*0c20*/  FADD R16, R13, -12583039 ;  /* 0xcb40007f0d107421 */ /* 0x000fe20000000000 */
[----:B------:R-:W-:Y:S01]  /*0c30*/  FFMA.RM R14, R21, R12, 12582913 ;  /* 0x4b400001150e7423 */ /* 0x000fe2000000400c */
[----:B------:R-:W-:Y:S01]  /*0c40*/  FFMA.SAT R21, R15, R10, 0.5 ;  /* 0x3f0000000f157423 */ /* 0x000fe2000000200a */
[----:B------:R-:W-:Y:S01]  /*0c50*/  SHF.L.U32 R13, R13, 0x17, RZ ;  /* 0x000000170d0d7819 */ /* 0x000fe200000006ff */
[----:B------:R-:W-:Y:S01]  /*0c60*/  FFMA R16, R19, 1.4426950216293334961, -R16 ;  /* 0x3fb8aa3b13107823 */ /* 0x000fe20000000810 */
[----:B------:R-:W-:-:S03]  /*0c70*/  FADD R20, R14, -12583039 ;  /* 0xcb40007f0e147421 */ /* 0x000fc60000000000 */
[----:B------:R-:W-:Y:S01]  /*0c80*/  FFMA R18, R19, 1.925963033500011079e-08, R16 ;  /* 0x32a5706013127823 */ /* 0x000fe20000000010 */
[----:B----4-:R-:W-:Y:S01]  /*0c90*/  FADD R19, -R0, R23 ;  /* 0x0000001700137221 */ /* 0x010fe20000000100 */
[----:B------:R-:W-:Y:S01]  /*0ca0*/  FFMA.RM R16, R21, R12, 12582913 ;  /* 0x4b40000115107423 */ /* 0x000fe2000000400c */
[----:B------:R-:W-:Y:S02]  /*0cb0*/  FFMA R20, R17, 1.4426950216293334961, -R20 ;  /* 0x3fb8aa3b11147823 */ /* 0x000fe40000000814 */
[----:B------:R-:W-:Y:S01]  /*0cc0*/  FFMA.SAT R21, R19, R10, 0.5 ;  /* 0x3f00000013157423 */ /* 0x000fe2000000200a */
[C---:B------:R-:W-:Y:S01]  /*0cd0*/  FADD R22, R16.reuse, -12583039 ;  /* 0xcb40007f10167421 */ /* 0x040fe20000000000 */
[----:B------:R-:W-:Y:S01]  /*0ce0*/  FFMA R10, R17, 1.925963033500011079e-08, R20 ;  /* 0x32a57060110a7823 */ /* 0x000fe20000000014 */
[----:B------:R-:W0:Y:S01]  /*0cf0*/  MUFU.EX2 R18, R18 ;  /* 0x0000001200127308 */ /* 0x000e220000000800 */
[----:B------:R-:W-:Y:S01]  /*0d00*/  FFMA.RM R12, R21, R12, 12582913 ;  /* 0x4b400001150c7423 */ /* 0x000fe2000000400c */
[----:B------:R-:W-:Y:S01]  /*0d10*/  FFMA R22, R15, 1.4426950216293334961, -R22 ;  /* 0x3fb8aa3b0f167823 */ /* 0x000fe20000000816 */
[----:B------:R-:W-:-:S02]  /*0d20*/  SHF.L.U32 R16, R16, 0x17, RZ ;  /* 0x0000001710107819 */ /* 0x000fc400000006ff */
[----:B------:R-:W-:Y:S01]  /*0d30*/  FADD R20, R12, -12583039 ;  /* 0xcb40007f0c147421 */ /* 0x000fe20000000000 */
[----:B------:R-:W-:Y:S01]  /*0d40*/  FFMA R22, R15, 1.925963033500011079e-08, R22 ;  /* 0x32a570600f167823 */ /* 0x000fe20000000016 */
[----:B------:R-:W-:Y:S01]  /*0d50*/  IMAD.SHL.U32 R15, R14, 0x800000, RZ ;  /* 0x008000000e0f7824 */ /* 0x000fe200078e00ff */
[----:B------:R-:W1:Y:S01]  /*0d60*/  MUFU.EX2 R10, R10 ;  /* 0x0000000a000a7308 */ /* 0x000e620000000800 */
[----:B------:R-:W-:Y:S01]  /*0d70*/  FFMA R20, R19, 1.4426950216293334961, -R20 ;  /* 0x3fb8aa3b13147823 */ /* 0x000fe20000000814 */
[----:B------:R-:W-:-:S03]  /*0d80*/  IMAD.SHL.U32 R12, R12, 0x800000, RZ ;  /* 0x008000000c0c7824 */ /* 0x000fc600078e00ff */
[----:B------:R-:W-:-:S03]  /*0d90*/  FFMA R20, R19, 1.925963033500011079e-08, R20 ;  /* 0x32a5706013147823 */ /* 0x000fc60000000014 */
[----:B------:R-:W2:Y:S01]  /*0da0*/  MUFU.EX2 R17, R22 ;  /* 0x0000001600117308 */ /* 0x000ea20000000800 */
[----:B0-----:R-:W-:-:S04]  /*0db0*/  FMUL R13, R13, R18 ;  /* 0x000000120d0d7220 */ /* 0x001fc80000400000 */
[----:B------:R-:W-:Y:S01]  /*0dc0*/  FADD R3, R13, R3 ;  /* 0x000000030d037221 */ /* 0x000fe20000000000 */
[----:B------:R3:W-:Y:S02]  /*0dd0*/  STG.E desc[UR6][R8.64+-0x100], R13 ;  /* 0xffff000d08007986 */ /* 0x0007e4000c101906 */
[----:B------:R-:W0:Y:S01]  /*0de0*/  MUFU.EX2 R19, R20 ;  /* 0x0000001400137308 */ /* 0x000e220000000800 */
[----:B-1----:R-:W-:-:S04]  /*0df0*/  FMUL R10, R15, R10 ;  /* 0x0000000a0f0a7220 */ /* 0x002fc80000400000 */
[----:B------:R-:W-:Y:S01]  /*0e00*/  FADD R3, R3, R10 ;  /* 0x0000000a03037221 */ /* 0x000fe20000000000 */
[----:B------:R3:W-:Y:S01]  /*0e10*/  STG.E desc[UR6][R8.64+-0x80], R10 ;  /* 0xffff800a08007986 */ /* 0x0007e2000c101906 */
[----:B--2---:R-:W-:-:S04]  /*0e20*/  FMUL R16, R16, R17 ;  /* 0x0000001110107220 */ /* 0x004fc80000400000 */
[----:B------:R-:W-:Y:S01]  /*0e30*/  FADD R3, R3, R16 ;  /* 0x0000001003037221 */ /* 0x000fe20000000000 */
[----:B------:R3:W-:Y:S01]  /*0e40*/  STG.E desc[UR6][R8.64], R16 ;  /* 0x0000001008007986 */ /* 0x0007e2000c101906 */
[----:B0-----:R-:W-:-:S04]  /*0e50*/  FMUL R12, R12, R19 ;  /* 0x000000130c0c7220 */ /* 0x001fc80000400000 */
[----:B------:R-:W-:Y:S01]  /*0e60*/  FADD R3, R3, R12 ;  /* 0x0000000c03037221 */ /* 0x000fe20000000000 */
[----:B------:R3:W-:Y:S01]  /*0e70*/  STG.E desc[UR6][R8.64+0x80], R12 ;  /* 0x0000800c08007986 */ /* 0x0007e2000c101906 */
[----:B------:R-:W-:Y:S05]  /*0e80*/  @!P0 BRA `(.L_x_18) ;  /* 0xfffffffc00248947 */ /* 0x000fea000383ffff */
.L_x_14:
[----:B------:R-:W-:Y:S05]  /*0e90*/  BSYNC.RECONVERGENT B0 ;  /* 0x0000000000007941 */ /* 0x000fea0003800200 */
.L_x_13:
[----:B0-----:R-:W0:Y:S01]  /*0ea0*/  SHFL.DOWN PT, R0, R3, 0x10, 0x1f ;  /* 0x0a001f0003007f89 */ /* 0x001e2200000e0000 */
[----:B------:R-:W-:Y:S01]  /*0eb0*/  ISETP.GE.AND P0, PT, R2, UR4, PT ;  /* 0x0000000402007c0c */ /* 0x000fe2000bf06270 */
[----:B0-----:R-:W-:-:S05]  /*0ec0*/  FADD R0, R0, R3 ;  /* 0x0000000300007221 */ /* 0x001fca0000000000 */
[----:B------:R-:W0:Y:S02]  /*0ed0*/  SHFL.DOWN PT, R7, R0, 0x8, 0x1f ;  /* 0x09001f0000077f89 */ /* 0x000e2400000e0000 */
[----:B0-----:R-:W-:-:S05]  /*0ee0*/  FADD R7, R0, R7 ;  /* 0x0000000700077221 */ /* 0x001fca0000000000 */
[----:B------:R-:W0:Y:S02]  /*0ef0*/  SHFL.DOWN PT, R4, R7, 0x4, 0x1f ;  /* 0x08801f0007047f89 */ /* 0x000e2400000e0000 */
[----:B0-----:R-:W-:-:S05]  /*0f00*/  FADD R4, R7, R4 ;  /* 0x0000000407047221 */ /* 0x001fca0000000000 */
[----:B--23--:R-:W0:Y:S02]  /*0f10*/  SHFL.DOWN PT, R9, R4, 0x2, 0x1f ;  /* 0x08401f0004097f89 */ /* 0x00ce2400000e0000 */
[----:B0-----:R-:W-:-:S05]  /*0f20*/  FADD R9, R4, R9 ;  /* 0x0000000904097221 */ /* 0x001fca0000000000 */
[----:B------:R-:W0:Y:S02]  /*0f30*/  SHFL.DOWN PT, R6, R9, 0x1, 0x1f ;  /* 0x08201f0009067f89 */ /* 0x000e2400000e0000 */
[----:B0-----:R-:W-:-:S05]  /*0f40*/  FADD R6, R9, R6 ;  /* 0x0000000609067221 */ /* 0x001fca0000000000 */
[----:B------:R0:W1:Y:S01]  /*0f50*/  SHFL.IDX PT, R3, R6, RZ, 0x1f ;  /* 0x00001fff06037589 */ /* 0x00006200000e0000 */
[----:B------:R-:W-:Y:S05]  /*0f60*/  @P0 EXIT ;  /* 0x000000000000094d */ /* 0x000fea0003800000 */
[----:B------:R-:W-:Y:S01]  /*0f70*/  LOP3.LUT R4, RZ, R2, RZ, 0x33, !PT ;  /* 0x00000002ff047212 */ /* 0x000fe200078e33ff */
[----:B------:R-:W-:Y:S03]  /*0f80*/  BSSY.RECONVERGENT B0, `(.L_x_19) ;  /* 0x0000020000007945 */ /* 0x000fe60003800200 */
[----:B------:R-:W-:-:S04]  /*0f90*/  IADD3 R4, PT, PT, R4, UR4, RZ ;  /* 0x0000000404047c10 */ /* 0x000fc8000fffe0ff */
[----:B------:R-:W-:-:S04]  /*0fa0*/  LOP3.LUT R0, R4, 0x60, RZ, 0xc0, !PT ;  /* 0x0000006004007812 */ /* 0x000fc800078ec0ff */
[----:B------:R-:W-:-:S13]  /*0fb0*/  ISETP.NE.AND P0, PT, R0, 0x60, PT ;  /* 0x000000600000780c */ /* 0x000fda0003f05270 */
[----:B------:R-:W-:Y:S05]  /*0fc0*/  @!P0 BRA `(.L_x_20) ;  /* 0x00000000006c8947 */ /* 0x000fea0003800000 */
[----:B------:R-:W2:Y:S01]  /*0fd0*/  LDC.64 R8, c[0x0][0x388] ;  /* 0x0000e200ff087b82 */ /* 0x000ea20000000a00 */
[----:B------:R-:W-:Y:S01]  /*0fe0*/  LEA.HI R0, R4, 0x1, RZ, 0x1b ;  /* 0x0000000104007811 */ /* 0x000fe200078fd8ff */
[----:B------:R-:W-:-:S04]  /*0ff0*/  IMAD R11, R5, UR4, R2 ;  /* 0x00000004050b7c24 */ /* 0x000fc8000f8e0202 */
[C---:B------:R-:W-:Y:S01]  /*1000*/  IMAD.SHL.U32 R7, R0.reuse, 0x20, RZ ;  /* 0x0000002000077824 */ /* 0x040fe200078e00ff */
[----:B------:R-:W-:-:S04]  /*1010*/  LOP3.LUT R0, R0, 0x3, RZ, 0xc0, !PT ;  /* 0x0000000300007812 */ /* 0x000fc800078ec0ff */
[----:B------:R-:W-:Y:S02]  /*1020*/  LOP3.LUT R2, R2, 0x60, R7, 0xf8, !PT ;  /* 0x0000006002027812 */ /* 0x000fe400078ef807 */
[----:B------:R-:W-:-:S07]  /*1030*/  IADD3 R10, PT, PT, -R0, RZ, RZ ;  /* 0x000000ff000a7210 */ /* 0x000fce0007ffe1ff */
.L_x_23:
[----:B0-23--:R-:W-:-:S05]  /*1040*/  IMAD.WIDE R6, R11, 0x4, R8 ;  /* 0x000000040b067825 */ /* 0x00dfca00078e0208 */
[----:B------:R-:W2:Y:S01]  /*1050*/  LDG.E R0, desc[UR6][R6.64] ;  /* 0x0000000606007981 */ /* 0x000ea2000c1e1900 */
[----:B-1----:R-:W0:Y:S01]  /*1060*/  MUFU.RCP R12, R3 ;  /* 0x00000003000c7308 */ /* 0x002e220000001000 */
[----:B------:R-:W-:Y:S01]  /*1070*/  VIADD R10, R10, 0x1 ;  /* 0x000000010a0a7836 */ /* 0x000fe20000000000 */
[----:B------:R-:W-:Y:S04]  /*1080*/  BSSY.RECONVERGENT B1, `(.L_x_21) ;  /* 0x000000c000017945 */ /* 0x000fe80003800200 */
[----:B------:R-:W-:Y:S01]  /*1090*/  ISETP.NE.AND P2, PT, R10, RZ, PT ;  /* 0x000000ff0a00720c */ /* 0x000fe20003f45270 */
[----:B0-----:R-:W-:-:S04]  /*10a0*/  FFMA R13, -R3, R12, 1 ;  /* 0x3f800000030d7423 */ /* 0x001fc8000000010c */
[----:B------:R-:W-:Y:S01]  /*10b0*/  FFMA R13, R12, R13, R12 ;  /* 0x0000000d0c0d7223 */ /* 0x000fe2000000000c */
[----:B--2---:R-:W0:Y:S03]  /*10c0*/  FCHK P0, R0, R3 ;  /* 0x0000000300007302 */ /* 0x004e260000000000 */
[----:B------:R-:W-:-:S04]  /*10d0*/  FFMA R12, R0, R13, RZ ;  /* 0x0000000d000c7223 */ /* 0x000fc800000000ff */
[----:B------:R-:W-:-:S04]  /*10e0*/  FFMA R14, -R3, R12, R0 ;  /* 0x0000000c030e7223 */ /* 0x000fc80000000100 */
[----:B------:R-:W-:Y:S01]  /*10f0*/  FFMA R13, R13, R14, R12 ;  /* 0x0000000e0d0d7223 */ /* 0x000fe2000000000c */
[----:B0-----:R-:W-:Y:S06]  /*1100*/  @!P0 BRA `(.L_x_22) ;  /* 0x00000000000c8947 */ /* 0x001fec0003800000 */
[----:B------:R-:W-:-:S07]  /*1110*/  MOV R12, 0x1130 ;  /* 0x00001130000c7802 */ /* 0x000fce0000000f00 */
[----:B------:R-:W-:Y:S05]  /*1120*/  CALL.REL.NOINC `($__internal_0_$__cuda_sm3x_div_rn_noftz_f32_slowpath) ;  /* 0x0000000400587944 */ /* 0x000fea0003c00000 */
[----:B------:R-:W-:-:S07]  /*1130*/  MOV R13, R0 ;  /* 0x00000000000d7202 */ /* 0x000fce0000000f00 */
.L_x_22:
[----:B------:R-:W-:Y:S05]  /*1140*/  BSYNC.RECONVERGENT B1 ;  /* 0x0000000000017941 */ /* 0x000fea0003800200 */
.L_x_21:
[----:B------:R3:W-:Y:S01]  /*1150*/  STG.E desc[UR6][R6.64], R13 ;  /* 0x0000000d06007986 */ /* 0x0007e2000c101906 */
[----:B------:R-:W-:Y:S01]  /*1160*/  VIADD R11, R11, 0x20 ;  /* 0x000000200b0b7836 */ /* 0x000fe20000000000 */
[----:B------:R-:W-:Y:S06]  /*1170*/  @P2 BRA `(.L_x_23) ;  /* 0xfffffffc00b02947 */ /* 0x000fec000383ffff */
.L_x_20:
[----:B------:R-:W-:Y:S05]  /*1180*/  BSYNC.RECONVERGENT B0 ;  /* 0x0000000000007941 */ /* 0x000fea0003800200 */
.L_x_19:
[----:B------:R-:W-:-:S13]  /*1190*/  ISETP.GE.U32.AND P0, PT, R4, 0x60, PT ;  /* 0x000000600400780c */ /* 0x000fda0003f06070 */
[----:B------:R-:W-:Y:S05]  /*11a0*/  @!P0 EXIT ;  /* 0x000000000000894d */ /* 0x000fea0003800000 */
[----:B------:R-:W2:Y:S01]  /*11b0*/  LDCU.64 UR4, c[0x0][0x388] ;  /* 0x00007100ff0477ac */ /* 0x000ea20008000a00 */
[----:B------:R-:W0:Y:S01]  /*11c0*/  LDCU UR8, c[0x0][0x380] ;  /* 0x00007000ff0877ac */ /* 0x000e220008000800 */
[----:B------:R-:W4:Y:S01]  /*11d0*/  LDCU UR9, c[0x0][0x380] ;  /* 0x00007000ff0977ac */ /* 0x000f220008000800 */
[----:B--2---:R-:W-:Y:S01]  /*11e0*/  UIADD3 UR4, UP0, UPT, UR4, 0x100, URZ ;  /* 0x0000010004047890 */ /* 0x004fe2000ff1e0ff */
[----:B0--3--:R-:W-:-:S03]  /*11f0*/  IMAD R6, R5, UR8, R2 ;  /* 0x0000000805067c24 */ /* 0x009fc6000f8e0202 */
[----:B----4-:R-:W-:-:S12]  /*1200*/  UIADD3.X UR5, UPT, UPT, URZ, UR5, URZ, UP0, !UPT ;  /* 0x00000005ff057290 */ /* 0x010fd800087fe4ff */
.L_x_32:
[----:B------:R-:W-:Y:S01]  /*1210*/  MOV R4, UR4 ;  /* 0x0000000400047c02 */ /* 0x000fe20008000f00 */
[----:B------:R-:W-:-:S04]  /*1220*/  IMAD.U32 R5, RZ, RZ, UR5 ;  /* 0x00000005ff057e24 */ /* 0x000fc8000f8e00ff */
[----:B------:R-:W-:-:S05]  /*1230*/  IMAD.WIDE R4, R6, 0x4, R4 ;  /* 0x0000000406047825 */ /* 0x000fca00078e0204 */
[----:B------:R-:W2:Y:S01]  /*1240*/  LDG.E R10, desc[UR6][R4.64+-0x100] ;  /* 0xffff0006040a7981 */ /* 0x000ea2000c1e1900 */
[----:B-1----:R-:W0:Y:S01]  /*1250*/  MUFU.RCP R0, R3 ;  /* 0x0000000300007308 */ /* 0x002e220000001000 */
[----:B------:R-:W-:Y:S01]  /*1260*/  BSSY.RECONVERGENT B0, `(.L_x_24) ;  /* 0x000000c000007945 */ /* 0x000fe20003800200 */
[----:B0-----:R-:W-:-:S04]  /*1270*/  FFMA R7, -R3, R0, 1 ;  /* 0x3f80000003077423 */ /* 0x001fc80000000100 */
[----:B------:R-:W-:Y:S02]  /*1280*/  FFMA R0, R0, R7, R0 ;  /* 0x0000000700007223 */ /* 0x000fe40000000000 */
[----:B--2---:R-:W0:Y:S02]  /*1290*/  FCHK P0, R10, R3 ;  /* 0x000000030a007302 */ /* 0x004e240000000000 */
[----:B------:R-:W-:-:S04]  /*12a0*/  FFMA R7, R0, R10, RZ ;  /* 0x0000000a00077223 */ /* 0x000fc800000000ff */
[----:B------:R-:W-:-:S04]  /*12b0*/  FFMA R8, -R3, R7, R10 ;  /* 0x0000000703087223 */ /* 0x000fc8000000010a */
[----:B------:R-:W-:Y:S01]  /*12c0*/  FFMA R7, R0, R8, R7 ;  /* 0x0000000800077223 */ /* 0x000fe20000000007 */
[----:B0-----:R-:W-:Y:S06]  /*12d0*/  @!P0 BRA `(.L_x_25) ;  /* 0x0000000000108947 */ /* 0x001fec0003800000 */
[----:B------:R-:W-:Y:S02]  /*12e0*/  MOV R0, R10 ;  /* 0x0000000a00007202 */ /* 0x000fe40000000f00 */
[----:B------:R-:W-:-:S07]  /*12f0*/  MOV R12, 0x1310 ;  /* 0x00001310000c7802 */ /* 0x000fce0000000f00 */
[----:B------:R-:W-:Y:S05]  /*1300*/  CALL.REL.NOINC `($__internal_0_$__cuda_sm3x_div_rn_noftz_f32_slowpath) ;  /* 0x0000000000e07944 */ /* 0x000fea0003c00000 */
[----:B------:R-:W-:-:S07]  /*1310*/  IMAD.MOV.U32 R7, RZ, RZ, R0 ;  /* 0x000000ffff077224 */ /* 0x000fce00078e0000 */
.L_x_25:
[----:B------:R-:W-:Y:S05]  /*1320*/  BSYNC.RECONVERGENT B0 ;  /* 0x0000000000007941 */ /* 0x000fea0003800200 */
.L_x_24:
[----:B------:R-:W2:Y:S01]  /*1330*/  LDG.E R10, desc[UR6][R4.64+-0x80] ;  /* 0xffff8006040a7981 */ /* 0x000ea2000c1e1900 */
[----:B------:R-:W0:Y:S01]  /*1340*/  MUFU.RCP R0, R3 ;  /* 0x0000000300007308 */ /* 0x000e220000001000 */
[----:B------:R-:W-:Y:S02]  /*1350*/  BSSY.RECONVERGENT B0, `(.L_x_26) ;  /* 0x000000d000007945 */ /* 0x000fe40003800200 */
[----:B------:R1:W-:Y:S01]  /*1360*/  STG.E desc[UR6][R4.64+-0x100], R7 ;  /* 0xffff000704007986 */ /* 0x0003e2000c101906 */
[----:B0-----:R-:W-:-:S04]  /*1370*/  FFMA R9, -R3, R0, 1 ;  /* 0x3f80000003097423 */ /* 0x001fc80000000100 */
[----:B------:R-:W-:Y:S01]  /*1380*/  FFMA R0, R0, R9, R0 ;  /* 0x0000000900007223 */ /* 0x000fe20000000000 */
[----:B--2---:R-:W0:Y:S03]  /*1390*/  FCHK P0, R10, R3 ;  /* 0x000000030a007302 */ /* 0x004e260000000000 */
[----:B------:R-:W-:-:S04]  /*13a0*/  FFMA R8, R0, R10, RZ ;  /* 0x0000000a00087223 */ /* 0x000fc800000000ff */
[----:B------:R-:W-:-:S04]  /*13b0*/  FFMA R9, -R3, R8, R10 ;  /* 0x0000000803097223 */ /* 0x000fc8000000010a */
[----:B------:R-:W-:Y:S01]  /*13c0*/  FFMA R9, R0, R9, R8 ;  /* 0x0000000900097223 */ /* 0x000fe20000000008 */
[----:B01----:R-:W-:Y:S06]  /*13d0*/  @!P0 BRA `(.L_x_27) ;  /* 0x0000000000108947 */ /* 0x003fec0003800000 */
[----:B------:R-:W-:Y:S02]  /*13e0*/  MOV R0, R10 ;  /* 0x0000000a00007202 */ /* 0x000fe40000000f00 */
[----:B------:R-:W-:-:S07]  /*13f0*/  MOV R12, 0x1410 ;  /* 0x00001410000c7802 */ /* 0x000fce0000000f00 */
[----:B------:R-:W-:Y:S05]  /*1400*/  CALL.REL.NOINC `($__internal_0_$__cuda_sm3x_div_rn_noftz_f32_slowpath) ;  /* 0x0000000000a07944 */ /* 0x000fea0003c00000 */
[----:B------:R-:W-:-:S07]  /*1410*/  IMAD.MOV.U32 R9, RZ, RZ, R0 ;  /* 0x000000ffff097224 */ /* 0x000fce00078e0000 */
.L_x_27:
[----:B------:R-:W-:Y:S05]  /*1420*/  BSYNC.RECONVERGENT B0 ;  /* 0x0000000000007941 */ /* 0x000fea0003800200 */
.L_x_26:
        /* <DEDUP_REMOVED lines=15> */
.L_x_29:
[----:B------:R-:W-:Y:S05]  /*1520*/  BSYNC.RECONVERGENT B0 ;  /* 0x0000000000007941 */ /* 0x000fea0003800200 */
.L_x_28:
        /* <DEDUP_REMOVED lines=15> */
.L_x_31:
[----:B------:R-:W-:Y:S05]  /*1620*/  BSYNC.RECONVERGENT B0 ;  /* 0x0000000000007941 */ /* 0x000fea0003800200 */
.L_x_30:
[----:B------:R0:W-:Y:S01]  /*1630*/  STG.E desc[UR6][R4.64+0x80], R9 ;  /* 0x0000800904007986 */ /* 0x0001e2000c101906 */
[----:B------:R-:W-:Y:S01]  /*1640*/  IADD3 R2, PT, PT, R2, 0x80, RZ ;  /* 0x0000008002027810 */ /* 0x000fe20007ffe0ff */
[----:B------:R-:W-:-:S03]  /*1650*/  VIADD R6, R6, 0x80 ;  /* 0x0000008006067836 */ /* 0x000fc60000000000 */
[----:B------:R-:W-:-:S13]  /*1660*/  ISETP.GE.AND P0, PT, R2, UR9, PT ;  /* 0x0000000902007c0c */ /* 0x000fda000bf06270 */
[----:B0-----:R-:W-:Y:S05]  /*1670*/  @!P0 BRA `(.L_x_32) ;  /* 0xfffffff800e48947 */ /* 0x001fea000383ffff */
[----:B------:R-:W-:Y:S05]  /*1680*/  EXIT ;  /* 0x000000000000794d */ /* 0x000fea0003800000 */
        .weak           $__internal_0_$__cuda_sm3x_div_rn_noftz_f32_slowpath
        .type           $__internal_0_$__cuda_sm3x_div_rn_noftz_f32_slowpath,@function
        .size           $__internal_0_$__cuda_sm3x_div_rn_noftz_f32_slowpath,(.L_x_49 - $__internal_0_$__cuda_sm3x_div_rn_noftz_f32_slowpath)
$__internal_0_$__cuda_sm3x_div_rn_noftz_f32_slowpath:
[----:B------:R-:W-:Y:S01]  /*1690*/  SHF.R.U32.HI R13, RZ, 0x17, R3 ;  /* 0x00000017ff0d7819 */ /* 0x000fe20000011603 */
[----:B------:R-:W-:Y:S01]  /*16a0*/  BSSY.RECONVERGENT B2, `(.L_x_33) ;  /* 0x0000063000027945 */ /* 0x000fe20003800200 */
[----:B------:R-:W-:Y:S02]  /*16b0*/  SHF.R.U32.HI R14, RZ, 0x17, R0 ;  /* 0x00000017ff0e7819 */ /* 0x000fe40000011600 */
[----:B------:R-:W-:Y:S02]  /*16c0*/  LOP3.LUT R13, R13, 0xff, RZ, 0xc0, !PT ;  /* 0x000000ff0d0d7812 */ /* 0x000fe400078ec0ff */
[----:B------:R-:W-:Y:S02]  /*16d0*/  LOP3.LUT R18, R14, 0xff, RZ, 0xc0, !PT ;  /* 0x000000ff0e127812 */ /* 0x000fe400078ec0ff */
[----:B------:R-:W-:Y:S02]  /*16e0*/  IADD3 R17, PT, PT, R13, -0x1, RZ ;  /* 0xffffffff0d117810 */ /* 0x000fe40007ffe0ff */
[----:B------:R-:W-:Y:S01]  /*16f0*/  MOV R15, R3 ;  /* 0x00000003000f7202 */ /* 0x000fe20000000f00 */
[----:B------:R-:W-:Y:S01]  /*1700*/  VIADD R16, R18, 0xffffffff ;  /* 0xffffffff12107836 */ /* 0x000fe20000000000 */
[----:B------:R-:W-:-:S04]  /*1710*/  ISETP.GT.U32.AND P0, PT, R17, 0xfd, PT ;  /* 0x000000fd1100780c */ /* 0x000fc80003f04070 */
[----:B------:R-:W-:-:S13]  /*1720*/  ISETP.GT.U32.OR P0, PT, R16, 0xfd, P0 ;  /* 0x000000fd1000780c */ /* 0x000fda0000704470 */
[----:B------:R-:W-:Y:S01]  /*1730*/  @!P0 IMAD.MOV.U32 R14, RZ, RZ, RZ ;  /* 0x000000ffff0e8224 */ /* 0x000fe200078e00ff */
[----:B------:R-:W-:Y:S06]  /*1740*/  @!P0 BRA `(.L_x_34) ;  /* 0x00000000005c8947 */ /* 0x000fec0003800000 */
[----:B------:R-:W-:Y:S02]  /*1750*/  FSETP.GTU.FTZ.AND P0, PT, |R0|, +INF , PT ;  /* 0x7f8000000000780b */ /* 0x000fe40003f1c200 */
[----:B------:R-:W-:-:S04]  /*1760*/  FSETP.GTU.FTZ.AND P1, PT, |R3|, +INF , PT ;  /* 0x7f8000000300780b */ /* 0x000fc80003f3c200 */
[----:B------:R-:W-:-:S13]  /*1770*/  PLOP3.LUT P0, PT, P0, P1, PT, 0xf8, 0x8f ;  /* 0x00000000008f781c */ /* 0x000fda0000703f70 */
[----:B------:R-:W-:Y:S05]  /*1780*/  @P0 BRA `(.L_x_35) ;  /* 0x00000004004c0947 */ /* 0x000fea0003800000 */
[----:B------:R-:W-:-:S13]  /*1790*/  LOP3.LUT P0, RZ, R15, 0x7fffffff, R0, 0xc8, !PT ;  /* 0x7fffffff0fff7812 */ /* 0x000fda000780c800 */
[----:B------:R-:W-:Y:S05]  /*17a0*/  @!P0 BRA `(.L_x_36) ;  /* 0x00000004003c8947 */ /* 0x000fea0003800000 */
[C---:B------:R-:W-:Y:S02]  /*17b0*/  FSETP.NEU.FTZ.AND P3, PT, |R0|.reuse, +INF , PT ;  /* 0x7f8000000000780b */ /* 0x040fe40003f7d200 */
[----:B------:R-:W-:Y:S02]  /*17c0*/  FSETP.NEU.FTZ.AND P1, PT, |R3|, +INF , PT ;  /* 0x7f8000000300780b */ /* 0x000fe40003f3d200 */
[----:B------:R-:W-:-:S11]  /*17d0*/  FSETP.NEU.FTZ.AND P0, PT, |R0|, +INF , PT ;  /* 0x7f8000000000780b */ /* 0x000fd60003f1d200 */
[----:B------:R-:W-:Y:S05]  /*17e0*/  @!P1 BRA !P3, `(.L_x_36) ;  /* 0x00000004002c9947 */ /* 0x000fea0005800000 */
[----:B------:R-:W-:-:S04]  /*17f0*/  LOP3.LUT P3, RZ, R0, 0x7fffffff, RZ, 0xc0, !PT ;  /* 0x7fffffff00ff7812 */ /* 0x000fc8000786c0ff */
[----:B------:R-:W-:-:S13]  /*1800*/  PLOP3.LUT P1, PT, P1, P3, PT, 0x2f, 0xf2 ;  /* 0x0000000000f2781c */ /* 0x000fda0000f26577 */
[----:B------:R-:W-:Y:S05]  /*1810*/  @P1 BRA `(.L_x_37) ;  /* 0x0000000400181947 */ /* 0x000fea0003800000 */
[----:B------:R-:W-:-:S04]  /*1820*/  LOP3.LUT P1, RZ, R15, 0x7fffffff, RZ, 0xc0, !PT ;  /* 0x7fffffff0fff7812 */ /* 0x000fc8000782c0ff */
[----:B------:R-:W-:-:S13]  /*1830*/  PLOP3.LUT P0, PT, P0, P1, PT, 0x2f, 0xf2 ;  /* 0x0000000000f2781c */ /* 0x000fda0000702577 */
[----:B------:R-:W-:Y:S05]  /*1840*/  @P0 BRA `(.L_x_38) ;  /* 0x0000000400000947 */ /* 0x000fea0003800000 */
[----:B------:R-:W-:Y:S02]  /*1850*/  ISETP.GE.AND P0, PT, R16, RZ, PT ;  /* 0x000000ff1000720c */ /* 0x000fe40003f06270 */
[----:B------:R-:W-:-:S11]  /*1860*/  ISETP.GE.AND P1, PT, R17, RZ, PT ;  /* 0x000000ff1100720c */ /* 0x000fd60003f26270 */
[----:B------:R-:W-:Y:S01]  /*1870*/  @P0 MOV R14, RZ ;  /* 0x000000ff000e0202 */ /* 0x000fe20000000f00 */
[----:B------:R-:W-:Y:S02]  /*1880*/  @!P0 IMAD.MOV.U32 R14, RZ, RZ, -0x40 ;  /* 0xffffffc0ff0e8424 */ /* 0x000fe400078e00ff */
[----:B------:R-:W-:Y:S01]  /*1890*/  @!P0 FFMA R0, R0, 1.84467440737095516160e+19, RZ ;  /* 0x5f80000000008823 */ /* 0x000fe200000000ff */
[----:B------:R-:W-:Y:S02]  /*18a0*/  @!P1 FFMA R15, R3, 1.84467440737095516160e+19, RZ ;  /* 0x5f800000030f9823 */ /* 0x000fe400000000ff */
[----:B------:R-:W-:-:S07]  /*18b0*/  @!P1 IADD3 R14, PT, PT, R14, 0x40, RZ ;  /* 0x000000400e0e9810 */ /* 0x000fce0007ffe0ff */
.L_x_34:
[----:B------:R-:W-:Y:S01]  /*18c0*/  LEA R16, R13, 0xc0800000, 0x17 ;  /* 0xc08000000d107811 */ /* 0x000fe200078eb8ff */
[----:B------:R-:W-:Y:S01]  /*18d0*/  BSSY.RECONVERGENT B3, `(.L_x_39) ;  /* 0x0000036000037945 */ /* 0x000fe20003800200 */
[----:B------:R-:W-:-:S03]  /*18e0*/  IADD3 R18, PT, PT, R18, -0x7f, RZ ;  /* 0xffffff8112127810 */ /* 0x000fc60007ffe0ff */
[----:B------:R-:W-:Y:S02]  /*18f0*/  IMAD.IADD R19, R15, 0x1, -R16 ;  /* 0x000000010f137824 */ /* 0x000fe400078e0a10 */
[C---:B------:R-:W-:Y:S02]  /*1900*/  IMAD R0, R18.reuse, -0x800000, R0 ;  /* 0xff80000012007824 */ /* 0x040fe400078e0200 */
[----:B------:R0:W1:Y:S01]  /*1910*/  MUFU.RCP R15, R19 ;  /* 0x00000013000f7308 */ /* 0x0000620000001000 */
[----:B------:R-:W-:Y:S01]  /*1920*/  FADD.FTZ R17, -R19, -RZ ;  /* 0x800000ff13117221 */ /* 0x000fe20000010100 */
[----:B0-----:R-:W-:-:S05]  /*1930*/  IADD3 R19, PT, PT, R18, 0x7f, -R13 ;  /* 0x0000007f12137810 */ /* 0x001fca0007ffe80d */
[----:B------:R-:W-:Y:S02]  /*1940*/  IMAD.IADD R19, R19, 0x1, R14 ;  /* 0x0000000113137824 */ /* 0x000fe400078e020e */
[----:B-1----:R-:W-:-:S04]  /*1950*/  FFMA R16, R15, R17, 1 ;  /* 0x3f8000000f107423 */ /* 0x002fc80000000011 */
[----:B------:R-:W-:-:S04]  /*1960*/  FFMA R15, R15, R16, R15 ;  /* 0x000000100f0f7223 */ /* 0x000fc8000000000f */
[----:B------:R-:W-:-:S04]  /*1970*/  FFMA R16, R0, R15, RZ ;  /* 0x0000000f00107223 */ /* 0x000fc800000000ff */
[----:B------:R-:W-:-:S04]  /*1980*/  FFMA R20, R17, R16, R0 ;  /* 0x0000001011147223 */ /* 0x000fc80000000000 */
[----:B------:R-:W-:-:S04]  /*1990*/  FFMA R16, R15, R20, R16 ;  /* 0x000000140f107223 */ /* 0x000fc80000000010 */
[----:B------:R-:W-:-:S04]  /*19a0*/  FFMA R17, R17, R16, R0 ;  /* 0x0000001011117223 */ /* 0x000fc80000000000 */
[----:B------:R-:W-:-:S05]  /*19b0*/  FFMA R0, R15, R17, R16 ;  /* 0x000000110f007223 */ /* 0x000fca0000000010 */
[----:B------:R-:W-:-:S04]  /*19c0*/  SHF.R.U32.HI R13, RZ, 0x17, R0 ;  /* 0x00000017ff0d7819 */ /* 0x000fc80000011600 */
[----:B------:R-:W-:-:S04]  /*19d0*/  LOP3.LUT R13, R13, 0xff, RZ, 0xc0, !PT ;  /* 0x000000ff0d0d7812 */ /* 0x000fc800078ec0ff */
[----:B------:R-:W-:-:S05]  /*19e0*/  IADD3 R18, PT, PT, R13, R19, RZ ;  /* 0x000000130d127210 */ /* 0x000fca0007ffe0ff */
[----:B------:R-:W-:-:S05]  /*19f0*/  VIADD R13, R18, 0xffffffff ;  /* 0xffffffff120d7836 */ /* 0x000fca0000000000 */
[----:B------:R-:W-:-:S13]  /*1a00*/  ISETP.GE.U32.AND P0, PT, R13, 0xfe, PT ;  /* 0x000000fe0d00780c */ /* 0x000fda0003f06070 */
[----:B------:R-:W-:Y:S05]  /*1a10*/  @!P0 BRA `(.L_x_40) ;  /* 0x0000000000808947 */ /* 0x000fea0003800000 */
[----:B------:R-:W-:-:S13]  /*1a20*/  ISETP.GT.AND P0, PT, R18, 0xfe, PT ;  /* 0x000000fe1200780c */ /* 0x000fda0003f04270 */
[----:B------:R-:W-:Y:S05]  /*1a30*/  @P0 BRA `(.L_x_41) ;  /* 0x00000000006c0947 */ /* 0x000fea0003800000 */
[----:B------:R-:W-:-:S13]  /*1a40*/  ISETP.GE.AND P0, PT, R18, 0x1, PT ;  /* 0x000000011200780c */ /* 0x000fda0003f06270 */
[----:B------:R-:W-:Y:S05]  /*1a50*/  @P0 BRA `(.L_x_42) ;  /* 0x0000000000740947 */ /* 0x000fea0003800000 */
[----:B------:R-:W-:Y:S02]  /*1a60*/  ISETP.GE.AND P0, PT, R18, -0x18, PT ;  /* 0xffffffe81200780c */ /* 0x000fe40003f06270 */
[----:B------:R-:W-:-:S11]  /*1a70*/  LOP3.LUT R0, R0, 0x80000000, RZ, 0xc0, !PT ;  /* 0x8000000000007812 */ /* 0x000fd600078ec0ff */
[----:B------:R-:W-:Y:S05]  /*1a80*/  @!P0 BRA `(.L_x_42) ;  /* 0x0000000000688947 */ /* 0x000fea0003800000 */
[-CC-:B------:R-:W-:Y:S01]  /*1a90*/  FFMA.RZ R13, R15, R17.reuse, R16.reuse ;  /* 0x000000110f0d7223 */ /* 0x180fe2000000c010 */
[C---:B------:R-:W-:Y:S02]  /*1aa0*/  ISETP.NE.AND P3, PT, R18.reuse, RZ, PT ;  /* 0x000000ff1200720c */ /* 0x040fe40003f65270 */
[C---:B------:R-:W-:Y:S02]  /*1ab0*/  ISETP.NE.AND P1, PT, R18.reuse, RZ, PT ;  /* 0x000000ff1200720c */ /* 0x040fe40003f25270 */
[----:B------:R-:W-:Y:S01]  /*1ac0*/  LOP3.LUT R14, R13, 0x7fffff, RZ, 0xc0, !PT ;  /* 0x007fffff0d0e7812 */ /* 0x000fe200078ec0ff */
[CCC-:B------:R-:W-:Y:S01]  /*1ad0*/  FFMA.RP R13, R15.reuse, R17.reuse, R16.reuse ;  /* 0x000000110f0d7223 */ /* 0x1c0fe20000008010 */
[----:B------:R-:W-:Y:S01]  /*1ae0*/  FFMA.RM R16, R15, R17, R16 ;  /* 0x000000110f107223 */ /* 0x000fe20000004010 */
[----:B------:R-:W-:Y:S01]  /*1af0*/  IADD3 R15, PT, PT, R18, 0x20, RZ ;  /* 0x00000020120f7810 */ /* 0x000fe20007ffe0ff */
[----:B------:R-:W-:Y:S01]  /*1b00*/  IMAD.MOV R17, RZ, RZ, -R18 ;  /* 0x000000ffff117224 */ /* 0x000fe200078e0a12 */
[----:B------:R-:W-:-:S02]  /*1b10*/  LOP3.LUT R14, R14, 0x800000, RZ, 0xfc, !PT ;  /* 0x008000000e0e7812 */ /* 0x000fc400078efcff */
[----:B------:R-:W-:Y:S02]  /*1b20*/  FSETP.NEU.FTZ.AND P0, PT, R13, R16, PT ;  /* 0x000000100d00720b */ /* 0x000fe40003f1d000 */
[----:B------:R-:W-:Y:S02]  /*1b30*/  SHF.L.U32 R15, R14, R15, RZ ;  /* 0x0000000f0e0f7219 */ /* 0x000fe400000006ff */
[----:B------:R-:W-:Y:S02]  /*1b40*/  SEL R13, R17, RZ, P3 ;  /* 0x000000ff110d7207 */ /* 0x000fe40001800000 */
[----:B------:R-:W-:Y:S02]  /*1b50*/  ISETP.NE.AND P1, PT, R15, RZ, P1 ;  /* 0x000000ff0f00720c */ /* 0x000fe40000f25270 */
[----:B------:R-:W-:Y:S02]  /*1b60*/  SHF.R.U32.HI R13, RZ, R13, R14 ;  /* 0x0000000dff0d7219 */ /* 0x000fe4000001160e */
[----:B------:R-:W-:-:S02]  /*1b70*/  PLOP3.LUT P0, PT, P0, P1, PT, 0xf8, 0x8f ;  /* 0x00000000008f781c */ /* 0x000fc40000703f70 */
[----:B------:R-:W-:Y:S02]  /*1b80*/  SHF.R.U32.HI R15, RZ, 0x1, R13 ;  /* 0x00000001ff0f7819 */ /* 0x000fe4000001160d */
[----:B------:R-:W-:-:S04]  /*1b90*/  SEL R14, RZ, 0x1, !P0 ;  /* 0x00000001ff0e7807 */ /* 0x000fc80004000000 */
[----:B------:R-:W-:-:S04]  /*1ba0*/  LOP3.LUT R14, R14, 0x1, R15, 0xf8, !PT ;  /* 0x000000010e0e7812 */ /* 0x000fc800078ef80f */
[----:B------:R-:W-:-:S04]  /*1bb0*/  LOP3.LUT R14, R14, R13, RZ, 0xc0, !PT ;  /* 0x0000000d0e0e7212 */ /* 0x000fc800078ec0ff */
[----:B------:R-:W-:-:S04]  /*1bc0*/  IADD3 R15, PT, PT, R15, R14, RZ ;  /* 0x0000000e0f0f7210 */ /* 0x000fc80007ffe0ff */
[----:B------:R-:W-:Y:S01]  /*1bd0*/  LOP3.LUT R0, R15, R0, RZ, 0xfc, !PT ;  /* 0x000000000f007212 */ /* 0x000fe200078efcff */
[----:B------:R-:W-:Y:S06]  /*1be0*/  BRA `(.L_x_42) ;  /* 0x0000000000107947 */ /* 0x000fec0003800000 */
.L_x_41:
[----:B------:R-:W-:-:S04]  /*1bf0*/  LOP3.LUT R0, R0, 0x80000000, RZ, 0xc0, !PT ;  /* 0x8000000000007812 */ /* 0x000fc800078ec0ff */
[----:B------:R-:W-:Y:S01]  /*1c00*/  LOP3.LUT R0, R0, 0x7f800000, RZ, 0xfc, !PT ;  /* 0x7f80000000007812 */ /* 0x000fe200078efcff */
[----:B------:R-:W-:Y:S06]  /*1c10*/  BRA `(.L_x_42) ;  /* 0x0000000000047947 */ /* 0x000fec0003800000 */
.L_x_40:
[----:B------:R-:W-:-:S07]  /*1c20*/  IMAD R0, R19, 0x800000, R0 ;  /* 0x0080000013007824 */ /* 0x000fce00078e0200 */
.L_x_42:
[----:B------:R-:W-:Y:S05]  /*1c30*/  BSYNC.RECONVERGENT B3 ;  /* 0x0000000000037941 */ /* 0x000fea0003800200 */
.L_x_39:
[----:B------:R-:W-:Y:S05]  /*1c40*/  BRA `(.L_x_43) ;  /* 0x0000000000207947 */ /* 0x000fea0003800000 */
.L_x_38:
[----:B------:R-:W-:-:S04]  /*1c50*/  LOP3.LUT R0, R15, 0x80000000, R0, 0x48, !PT ;  /* 0x800000000f007812 */ /* 0x000fc800078e4800 */
[----:B------:R-:W-:Y:S01]  /*1c60*/  LOP3.LUT R0, R0, 0x7f800000, RZ, 0xfc, !PT ;  /* 0x7f80000000007812 */ /* 0x000fe200078efcff */
[----:B------:R-:W-:Y:S06]  /*1c70*/  BRA `(.L_x_43) ;  /* 0x0000000000147947 */ /* 0x000fec0003800000 */
.L_x_37:
[----:B------:R-:W-:Y:S01]  /*1c80*/  LOP3.LUT R0, R15, 0x80000000, R0, 0x48, !PT ;  /* 0x800000000f007812 */ /* 0x000fe200078e4800 */
[----:B------:R-:W-:Y:S06]  /*1c90*/  BRA `(.L_x_43) ;  /* 0x00000000000c7947 */ /* 0x000fec0003800000 */
.L_x_36:
[----:B------:R-:W0:Y:S01]  /*1ca0*/  MUFU.RSQ R0, -QNAN ;  /* 0xffc0000000007908 */ /* 0x000e220000001400 */
[----:B------:R-:W-:Y:S05]  /*1cb0*/  BRA `(.L_x_43) ;  /* 0x0000000000047947 */ /* 0x000fea0003800000 */
.L_x_35:
[----:B------:R-:W-:-:S07]  /*1cc0*/  FADD.FTZ R0, R0, R3 ;  /* 0x0000000300007221 */ /* 0x000fce0000010000 */
.L_x_43:
[----:B------:R-:W-:Y:S05]  /*1cd0*/  BSYNC.RECONVERGENT B2 ;  /* 0x0000000000027941 */ /* 0x000fea0003800200 */
.L_x_33:
[----:B------:R-:W-:-:S04]  /*1ce0*/  HFMA2 R13, -RZ, RZ, 0, 0 ;  /* 0x00000000ff0d7431 */ /* 0x000fc800000001ff */
[----:B0-----:R-:W-:Y:S05]  /*1cf0*/  RET.REL.NODEC R12 `(_Z22softmax_warp_optimizediPf) ;  /* 0xffffffe00cc07950 */ /* 0x001fea0003c3ffff */
.L_x_44:
        /* <DEDUP_REMOVED lines=16> */
.L_x_49:


//--------------------- .text._Z17matmul_QKT_sharediPfS_S_f --------------------------
	.section	.text._Z17matmul_QKT_sharediPfS_S_f,"ax",@progbits
	.align	128
        .global         _Z17matmul_QKT_sharediPfS_S_f
        .type           _Z17matmul_QKT_sharediPfS_S_f,@function
        .size           _Z17matmul_QKT_sharediPfS_S_f,(.L_x_52 - _Z17matmul_QKT_sharediPfS_S_f)
        .other          _Z17matmul_QKT_sharediPfS_S_f,@"STO_CUDA_ENTRY STV_DEFAULT"
_Z17matmul_QKT_sharediPfS_S_f:
.text._Z17matmul_QKT_sharediPfS_S_f:
[----:B------:R-:W-:Y:S01]  /*0000*/  LDC R1, c[0x0][0x37c] ;  /* 0x0000df00ff017b82 */ /* 0x000fe20000000800 */
[----:B------:R-:W0:Y:S01]  /*0010*/  S2R R3, SR_CTAID.Y ;  /* 0x0000000000037919 */ /* 0x000e220000002600 */
[----:B------:R-:W1:Y:S01]  /*0020*/  LDCU UR7, c[0x0][0x380] ;  /* 0x00007000ff0777ac */ /* 0x000e620008000800 */
[----:B------:R-:W-:Y:S01]  /*0030*/  HFMA2 R21, -RZ, RZ, 0, 0 ;  /* 0x00000000ff157431 */ /* 0x000fe200000001ff */
[----:B------:R-:W0:Y:S01]  /*0040*/  S2R R12, SR_TID.Y ;  /* 0x00000000000c7919 */ /* 0x000e220000002200 */
[----:B------:R-:W2:Y:S01]  /*0050*/  LDCU.64 UR8, c[0x0][0x358] ;  /* 0x00006b00ff0877ac */ /* 0x000ea20008000a00 */
[----:B------:R-:W3:Y:S01]  /*0060*/  S2R R2, SR_CTAID.X ;  /* 0x0000000000027919 */ /* 0x000ee20000002500 */
[----:B------:R-:W3:Y:S01]  /*0070*/  S2R R13, SR_TID.X ;  /* 0x00000000000d7919 */ /* 0x000ee20000002100 */
[----:B-1----:R-:W-:Y:S01]  /*0080*/  UISETP.GE.AND UP0, UPT, UR7, 0x1, UPT ;  /* 0x000000010700788c */ /* 0x002fe2000bf06270 */
[----:B0-----:R-:W-:Y:S02]  /*0090*/  LEA R0, R3, R12, 0x4 ;  /* 0x0000000c03007211 */ /* 0x001fe400078e20ff */
[----:B---3--:R-:W-:-:S06]  /*00a0*/  LEA R3, R2, R13, 0x4 ;  /* 0x0000000d02037211 */ /* 0x008fcc00078e20ff */
[----:B--2---:R-:W-:Y:S05]  /*00b0*/  BRA.U !UP0, `(.L_x_45) ;  /* 0x0000000908f07547 */ /* 0x004fea000b800000 */
[----:B------:R-:W0:Y:S01]  /*00c0*/  S2UR UR6, SR_CgaCtaId ;  /* 0x00000000000679c3 */ /* 0x000e220000008800 */
[----:B------:R-:W-:Y:S01]  /*00d0*/  UMOV UR4, 0x400 ;  /* 0x0000040000047882 */ /* 0x000fe20000000000 */
[----:B------:R-:W-:Y:S01]  /*00e0*/  UISETP.GE.U32.AND UP0, UPT, UR7, 0x11, UPT ;  /* 0x000000110700788c */ /* 0x000fe2000bf06070 */
[----:B------:R-:W-:Y:S01]  /*00f0*/  MOV R21, RZ ;  /* 0x000000ff00157202 */ /* 0x000fe20000000f00 */
[----:B------:R-:W-:Y:S02]  /*0100*/  UIADD3 UR5, UPT, UPT, UR4, 0x400, URZ ;  /* 0x0000040004057890 */ /* 0x000fe4000fffe0ff */
[----:B0-----:R-:W-:Y:S02]  /*0110*/  ULEA UR4, UR6, UR4, 0x18 ;  /* 0x0000000406047291 */ /* 0x001fe4000f8ec0ff */
[----:B------:R-:W-:Y:S02]  /*0120*/  ULEA UR5, UR6, UR5, 0x18 ;  /* 0x0000000506057291 */ /* 0x000fe4000f8ec0ff */
[----:B------:R-:W-:-:S02]  /*0130*/  UIADD3 UR6, UPT, UPT, UR7, 0xf, URZ ;  /* 0x0000000f07067890 */ /* 0x000fc4000fffe0ff */
[C---:B------:R-:W-:Y:S01]  /*0140*/  LEA R2, R12.reuse, UR4, 0x6 ;  /* 0x000000040c027c11 */ /* 0x040fe2000f8e30ff */
[----:B------:R-:W-:Y:S01]  /*0150*/  UMOV UR4, URZ ;  /* 0x000000ff00047c82 */ /* 0x000fe20008000000 */
[C---:B------:R-:W-:Y:S02]  /*0160*/  LEA R16, R13.reuse, UR5, 0x2 ;  /* 0x000000050d107c11 */ /* 0x040fe4000f8e10ff */
[----:B------:R-:W-:Y:S02]  /*0170*/  LEA R20, R13, R2, 0x2 ;  /* 0x000000020d147211 */ /* 0x000fe400078e10ff */
[----:B------:R-:W-:Y:S01]  /*0180*/  LEA R19, R12, R16, 0x6 ;  /* 0x000000100c137211 */ /* 0x000fe200078e30ff */
[----:B------:R-:W-:Y:S06]  /*0190*/  BRA.U !UP0, `(.L_x_46) ;  /* 0x0000000508d47547 */ /* 0x000fec000b800000 */
[----:B------:R-:W0:Y:S01]  /*01a0*/  LDC.64 R24, c[0x0][0x388] ;  /* 0x0000e200ff187b82 */ /* 0x000e220000000a00 */
[----:B------:R-:W-:Y:S01]  /*01b0*/  USHF.R.U32.HI UR4, URZ, 0x4, UR6 ;  /* 0x00000004ff047899 */ /* 0x000fe20008011606 */
[C---:B------:R-:W-:Y:S01]  /*01c0*/  ISETP.GE.U32.AND P1, PT, R0.reuse, UR7, PT ;  /* 0x0000000700007c0c */ /* 0x040fe2000bf26070 */
[----:B------:R-:W-:Y:S01]  /*01d0*/  IMAD R18, R3, UR7, R12 ;  /* 0x0000000703127c24 */ /* 0x000fe2000f8e020c */
[----:B------:R-:W-:Y:S01]  /*01e0*/  MOV R21, RZ ;  /* 0x000000ff00157202 */ /* 0x000fe20000000f00 */
[----:B------:R-:W-:Y:S01]  /*01f0*/  ULOP3.LUT UR4, UR4, 0x7fffffe, URZ, 0xc0, !UPT ;  /* 0x07fffffe04047892 */ /* 0x000fe2000f8ec0ff */
[----:B------:R-:W-:Y:S01]  /*0200*/  IMAD R17, R0, UR7, R13 ;  /* 0x0000000700117c24 */ /* 0x000fe2000f8e020d */
[----:B------:R-:W-:Y:S01]  /*0210*/  MOV R15, R13 ;  /* 0x0000000d000f7202 */ /* 0x000fe20000000f00 */
[----:B------:R-:W1:Y:S01]  /*0220*/  LDC.64 R22, c[0x0][0x390] ;  /* 0x0000e400ff167b82 */ /* 0x000e620000000a00 */
[----:B------:R-:W-:Y:S01]  /*0230*/  MOV R14, R12 ;  /* 0x0000000c000e7202 */ /* 0x000fe20000000f00 */
[----:B------:R-:W2:Y:S01]  /*0240*/  LDCU UR5, c[0x0][0x380] ;  /* 0x00007000ff0577ac */ /* 0x000ea20008000800 */
[----:B------:R-:W-:-:S12]  /*0250*/  UIADD3 UR4, UPT, UPT, -UR4, URZ, URZ ;  /* 0x000000ff04047290 */ /* 0x000fd8000fffe1ff */
.L_x_47:
[----:B--2---:R-:W-:Y:S01]  /*0260*/  UMOV UR7, UR5 ;  /* 0x0000000500077c82 */ /* 0x004fe20008000000 */
[----:B------:R-:W-:Y:S02]  /*0270*/  CS2R R8, SRZ ;  /* 0x0000000000087805 */ /* 0x000fe4000001ff00 */
[----:B------:R-:W-:Y:S01]  /*0280*/  ISETP.GE.U32.AND P0, PT, R3, UR7, PT ;  /* 0x0000000703007c0c */ /* 0x000fe2000bf06070 */
[----:B0-----:R-:W-:Y:S01]  /*0290*/  IMAD.WIDE R28, R17, 0x4, R24 ;  /* 0x00000004111c7825 */ /* 0x001fe200078e0218 */
[----:B------:R-:W-:Y:S02]  /*02a0*/  ISETP.GE.OR P2, PT, R15, UR7, P1 ;  /* 0x000000070f007c0c */ /* 0x000fe40008f46670 */
[----:B------:R-:W-:Y:S01]  /*02b0*/  ISETP.GE.OR P3, PT, R14, UR7, P0 ;  /* 0x000000070e007c0c */ /* 0x000fe20008766670 */
[----:B-1----:R-:W-:-:S10]  /*02c0*/  IMAD.WIDE R26, R18, 0x4, R22 ;  /* 0x00000004121a7825 */ /* 0x002fd400078e0216 */
[----:B------:R-:W2:Y:S04]  /*02d0*/  @!P2 LDG.E R9, desc[UR8][R28.64] ;  /* 0x000000081c09a981 */ /* 0x000ea8000c1e1900 */
[----:B------:R-:W3:Y:S04]  /*02e0*/  @!P3 LDG.E R8, desc[UR8][R26.64] ;  /* 0x000000081a08b981 */ /* 0x000ee8000c1e1900 */
[----:B--2---:R-:W-:Y:S04]  /*02f0*/  STS [R20], R9 ;  /* 0x0000000914007388 */ /* 0x004fe80000000800 */
[----:B---3--:R-:W-:Y:S01]  /*0300*/  STS [R19], R8 ;  /* 0x0000000813007388 */ /* 0x008fe20000000800 */
[----:B------:R-:W-:Y:S06]  /*0310*/  BAR.SYNC.DEFER_BLOCKING 0x0 ;  /* 0x0000000000007b1d */ /* 0x000fec0000010000 */
[----:B------:R-:W-:Y:S04]  /*0320*/  LDS R10, [R16] ;  /* 0x00000000100a7984 */ /* 0x000fe80000000800 */
[----:B------:R-:W0:Y:S04]  /*0330*/  LDS.128 R4, [R2] ;  /* 0x0000000002047984 */ /* 0x000e280000000c00 */
[----:B------:R-:W1:Y:S04]  /*0340*/  LDS R11, [R16+0x40] ;  /* 0x00004000100b7984 */ /* 0x000e680000000800 */
[----:B------:R-:W-:Y:S04]  /*0350*/  LDS R9, [R16+0x100] ;  /* 0x0001000010097984 */ /* 0x000fe80000000800 */
[----:B------:R-:W-:Y:S01]  /*0360*/  LDS R8, [R16+0x200] ;  /* 0x0002000010087984 */ /* 0x000fe20000000800 */
[----:B0-----:R-:W-:-:S04]  /*0370*/  FFMA R4, R4, R10, R21 ;  /* 0x0000000a04047223 */ /* 0x001fc80000000015 */
[----:B-1----:R-:W-:Y:S02]  /*0380*/  FFMA R5, R11, R5, R4 ;  /* 0x000000050b057223 */ /* 0x002fe40000000004 */
[----:B------:R-:W0:Y:S04]  /*0390*/  LDS R4, [R16+0x80] ;  /* 0x0000800010047984 */ /* 0x000e280000000800 */
[----:B------:R-:W1:Y:S01]  /*03a0*/  LDS R11, [R16+0xc0] ;  /* 0x0000c000100b7984 */ /* 0x000e620000000800 */
[----:B0-----:R-:W-:-:S04]  /*03b0*/  FFMA R4, R4, R6, R5 ;  /* 0x0000000604047223 */ /* 0x001fc80000000005 */
[----:B-1----:R-:W-:Y:S02]  /*03c0*/  FFMA R11, R11, R7, R4 ;  /* 0x000000070b0b7223 */ /* 0x002fe40000000004 */
[----:B------:R-:W0:Y:S02]  /*03d0*/  LDS.128 R4, [R2+0x10] ;  /* 0x0000100002047984 */ /* 0x000e240000000c00 */
[----:B0-----:R-:W-:Y:S02]  /*03e0*/  FFMA R4, R4, R9, R11 ;  /* 0x0000000904047223 */ /* 0x001fe4000000000b */
[----:B------:R-:W0:Y:S02]  /*03f0*/  LDS R9, [R16+0x140] ;  /* 0x0001400010097984 */ /* 0x000e240000000800 */
[----:B0-----:R-:W-:Y:S02]  /*0400*/  FFMA R5, R9, R5, R4 ;  /* 0x0000000509057223 */ /* 0x001fe40000000004 */
[----:B------:R-:W0:Y:S04]  /*0410*/  LDS R4, [R16+0x180] ;  /* 0x0001800010047984 */ /* 0x000e280000000800 */
[----:B------:R-:W1:Y:S01]  /*0420*/  LDS R9, [R16+0x1c0] ;  /* 0x0001c00010097984 */ /* 0x000e620000000800 */
[----:B0-----:R-:W-:-:S04]  /*0430*/  FFMA R4, R4, R6, R5 ;  /* 0x0000000604047223 */ /* 0x001fc80000000005 */
[----:B-1----:R-:W-:Y:S02]  /*0440*/  FFMA R9, R9, R7, R4 ;  /* 0x0000000709097223 */ /* 0x002fe40000000004 */
[----:B------:R-:W0:Y:S02]  /*0450*/  LDS.128 R4, [R2+0x20] ;  /* 0x0000200002047984 */ /* 0x000e240000000c00 */
[----:B0-----:R-:W-:Y:S02]  /*0460*/  FFMA R4, R4, R8, R9 ;  /* 0x0000000804047223 */ /* 0x001fe40000000009 */
[----:B------:R-:W0:Y:S04]  /*0470*/  LDS R9, [R16+0x240] ;  /* 0x0002400010097984 */ /* 0x000e280000000800 */
[----:B------:R-:W-:Y:S01]  /*0480*/  LDS R8, [R16+0x300] ;  /* 0x0003000010087984 */ /* 0x000fe20000000800 */
[----:B0-----:R-:W-:-:S03]  /*0490*/  FFMA R5, R9, R5, R4 ;  /* 0x0000000509057223 */ /* 0x001fc60000000004 */
[----:B------:R-:W0:Y:S04]  /*04a0*/  LDS R4, [R16+0x280] ;  /* 0x0002800010047984 */ /* 0x000e280000000800 */
[----:B------:R-:W1:Y:S01]  /*04b0*/  LDS R9, [R16+0x2c0] ;  /* 0x0002c00010097984 */ /* 0x000e620000000800 */
[----:B0-----:R-:W-:-:S04]  /*04c0*/  FFMA R4, R4, R6, R5 ;  /* 0x0000000604047223 */ /* 0x001fc80000000005 */
[----:B-1----:R-:W-:Y:S02]  /*04d0*/  FFMA R9, R9, R7, R4 ;  /* 0x0000000709097223 */ /* 0x002fe40000000004 */
[----:B------:R-:W0:Y:S02]  /*04e0*/  LDS.128 R4, [R2+0x30] ;  /* 0x0000300002047984 */ /* 0x000e240000000c00 */
[----:B0-----:R-:W-:Y:S01]  /*04f0*/  FFMA R4, R4, R8, R9 ;  /* 0x0000000804047223 */ /* 0x001fe20000000009 */
[----:B------:R-:W-:Y:S01]  /*0500*/  IADD3 R8, PT, PT, R15, 0x10, RZ ;  /* 0x000000100f087810 */ /* 0x000fe20007ffe0ff */
[----:B------:R-:W0:Y:S03]  /*0510*/  LDS R9, [R16+0x340] ;  /* 0x0003400010097984 */ /* 0x000e260000000800 */
[----:B------:R-:W-:Y:S02]  /*0520*/  ISETP.GE.OR P2, PT, R8, UR7, P1 ;  /* 0x0000000708007c0c */ /* 0x000fe40008f46670 */
[----:B------:R-:W1:Y:S01]  /*0530*/  LDS R8, [R16+0x380] ;  /* 0x0003800010087984 */ /* 0x000e620000000800 */
[----:B------:R-:W-:-:S04]  /*0540*/  IADD3 R10, PT, PT, R14, 0x10, RZ ;  /* 0x000000100e0a7810 */ /* 0x000fc80007ffe0ff */
[----:B------:R-:W-:Y:S02]  /*0550*/  ISETP.GE.OR P0, PT, R10, UR7, P0 ;  /* 0x000000070a007c0c */ /* 0x000fe40008706670 */
[----:B------:R-:W-:Y:S01]  /*0560*/  MOV R10, RZ ;  /* 0x000000ff000a7202 */ /* 0x000fe20000000f00 */
[----:B0-----:R-:W-:Y:S01]  /*0570*/  FFMA R9, R9, R5, R4 ;  /* 0x0000000509097223 */ /* 0x001fe20000000004 */
[----:B------:R-:W-:Y:S01]  /*0580*/  HFMA2 R5, -RZ, RZ, 0, 0 ;  /* 0x00000000ff057431 */ /* 0x000fe200000001ff */
[----:B------:R-:W0:Y:S01]  /*0590*/  LDS R4, [R16+0x3c0] ;  /* 0x0003c00010047984 */ /* 0x000e220000000800 */
[----:B------:R-:W-:Y:S06]  /*05a0*/  BAR.SYNC.DEFER_BLOCKING 0x0 ;  /* 0x0000000000007b1d */ /* 0x000fec0000010000 */
[----:B------:R-:W2:Y:S04]  /*05b0*/  @!P2 LDG.E R5, desc[UR8][R28.64+0x40] ;  /* 0x000040081c05a981 */ /* 0x000ea8000c1e1900 */
[----:B------:R-:W3:Y:S01]  /*05c0*/  @!P0 LDG.E R10, desc[UR8][R26.64+0x40] ;  /* 0x000040081a0a8981 */ /* 0x000ee2000c1e1900 */
[----:B-1----:R-:W-:Y:S01]  /*05d0*/  FFMA R6, R8, R6, R9 ;  /* 0x0000000608067223 */ /* 0x002fe20000000009 */
[----:B------:R-:W-:Y:S01]  /*05e0*/  UIADD3 UR4, UPT, UPT, UR4, 0x2, URZ ;  /* 0x0000000204047890 */ /* 0x000fe2000fffe0ff */
[----:B------:R-:W-:-:S02]  /*05f0*/  IADD3 R18, PT, PT, R18, 0x20, RZ ;  /* 0x0000002012127810 */ /* 0x000fc40007ffe0ff */
[----:B------:R-:W-:Y:S01]  /*0600*/  IADD3 R17, PT, PT, R17, 0x20, RZ ;  /* 0x0000002011117810 */ /* 0x000fe20007ffe0ff */
[----:B------:R-:W-:Y:S01]  /*0610*/  UISETP.NE.AND UP0, UPT, UR4, URZ, UPT ;  /* 0x000000ff0400728c */ /* 0x000fe2000bf05270 */
[----:B------:R-:W-:Y:S01]  /*0620*/  IADD3 R15, PT, PT, R15, 0x20, RZ ;  /* 0x000000200f0f7810 */ /* 0x000fe20007ffe0ff */
[----:B0-----:R-:W-:Y:S01]  /*0630*/  FFMA R7, R4, R7, R6 ;  /* 0x0000000704077223 */ /* 0x001fe20000000006 */
[----:B------:R-:W-:Y:S01]  /*0640*/  IADD3 R14, PT, PT, R14, 0x20, RZ ;  /* 0x000000200e0e7810 */ /* 0x000fe20007ffe0ff */
[----:B--2---:R-:W-:Y:S04]  /*0650*/  STS [R20], R5 ;  /* 0x0000000514007388 */ /* 0x004fe80000000800 */
[----:B---3--:R-:W-:Y:S01]  /*0660*/  STS [R19], R10 ;  /* 0x0000000a13007388 */ /* 0x008fe20000000800 */
[----:B------:R-:W-:Y:S06]  /*0670*/  BAR.SYNC.DEFER_BLOCKING 0x0 ;  /* 0x0000000000007b1d */ /* 0x000fec0000010000 */
[----:B------:R-:W-:Y:S04]  /*0680*/  LDS R5, [R16] ;  /* 0x0000000010057984 */ /* 0x000fe80000000800 */
[----:B------:R-:W0:Y:S04]  /*0690*/  LDS.128 R8, [R2] ;  /* 0x0000000002087984 */ /* 0x000e280000000c00 */
[----:B------:R-:W1:Y:S04]  /*06a0*/  LDS R29, [R16+0x40] ;  /* 0x00004000101d7984 */ /* 0x000e680000000800 */
[----:B------:R-:W2:Y:S04]  /*06b0*/  LDS R21, [R16+0x80] ;  /* 0x0000800010157984 */ /* 0x000ea80000000800 */
[----:B------:R-:W3:Y:S04]  /*06c0*/  LDS R28, [R16+0xc0] ;  /* 0x0000c000101c7984 */ /* 0x000ee80000000800 */
[----:B------:R-:W-:Y:S01]  /*06d0*/  LDS R26, [R16+0x1c0] ;  /* 0x0001c000101a7984 */ /* 0x000fe20000000800 */
[----:B0-----:R-:W-:-:S03]  /*06e0*/  FFMA R8, R8, R5, R7 ;  /* 0x0000000508087223 */ /* 0x001fc60000000007 */
[----:B------:R-:W-:Y:S01]  /*06f0*/  LDS.128 R4, [R2+0x10] ;  /* 0x0000100002047984 */ /* 0x000fe20000000c00 */
[----:B-1----:R-:W-:-:S03]  /*0700*/  FFMA R8, R29, R9, R8 ;  /* 0x000000091d087223 */ /* 0x002fc60000000008 */
[----:B------:R-:W0:Y:S01]  /*0710*/  LDS R9, [R16+0x100] ;  /* 0x0001000010097984 */ /* 0x000e220000000800 */
[----:B--2---:R-:W-:-:S03]  /*0720*/  FFMA R27, R21, R10, R8 ;  /* 0x0000000a151b7223 */ /* 0x004fc60000000008 */
[----:B------:R-:W1:Y:S01]  /*0730*/  LDS R29, [R16+0x140] ;  /* 0x00014000101d7984 */ /* 0x000e620000000800 */
[----:B---3--:R-:W-:-:S03]  /*0740*/  FFMA R11, R28, R11, R27 ;  /* 0x0000000b1c0b7223 */ /* 0x008fc6000000001b */
[----:B------:R-:W2:Y:S04]  /*0750*/  LDS R21, [R16+0x180] ;  /* 0x0001800010157984 */ /* 0x000ea80000000800 */
[----:B------:R-:W-:Y:S01]  /*0760*/  LDS R27, [R16+0x240] ;  /* 0x00024000101b7984 */ /* 0x000fe20000000800 */
[----:B0-----:R-:W-:-:S03]  /*0770*/  FFMA R4, R4, R9, R11 ;  /* 0x0000000904047223 */ /* 0x001fc6000000000b */
[----:B------:R-:W-:Y:S01]  /*0780*/  LDS.128 R8, [R2+0x20] ;  /* 0x0000200002087984 */ /* 0x000fe20000000c00 */
[----:B-1----:R-:W-:-:S03]  /*0790*/  FFMA R4, R29, R5, R4 ;  /* 0x000000051d047223 */ /* 0x002fc60000000004 */
[----:B------:R-:W0:Y:S01]  /*07a0*/  LDS R5, [R16+0x200] ;  /* 0x0002000010057984 */ /* 0x000e220000000800 */
[----:B--2---:R-:W-:-:S04]  /*07b0*/  FFMA R21, R21, R6, R4 ;  /* 0x0000000615157223 */ /* 0x004fc80000000004 */
[----:B------:R-:W-:Y:S02]  /*07c0*/  FFMA R7, R26, R7, R21 ;  /* 0x000000071a077223 */ /* 0x000fe40000000015 */
[----:B------:R-:W1:Y:S04]  /*07d0*/  LDS R21, [R16+0x280] ;  /* 0x0002800010157984 */ /* 0x000e680000000800 */
[----:B------:R-:W2:Y:S01]  /*07e0*/  LDS R26, [R16+0x2c0] ;  /* 0x0002c000101a7984 */ /* 0x000ea20000000800 */
[----:B0-----:R-:W-:-:S03]  /*07f0*/  FFMA R8, R8, R5, R7 ;  /* 0x0000000508087223 */ /* 0x001fc60000000007 */
[----:B------:R-:W-:Y:S01]  /*0800*/  LDS.128 R4, [R2+0x30] ;  /* 0x0000300002047984 */ /* 0x000fe20000000c00 */
[----:B------:R-:W-:-:S03]  /*0810*/  FFMA R8, R27, R9, R8 ;  /* 0x000000091b087223 */ /* 0x000fc60000000008 */
[----:B------:R-:W0:Y:S01]  /*0820*/  LDS R9, [R16+0x300] ;  /* 0x0003000010097984 */ /* 0x000e220000000800 */
[----:B-1----:R-:W-:-:S03]  /*0830*/  FFMA R21, R21, R10, R8 ;  /* 0x0000000a15157223 */ /* 0x002fc60000000008 */
[----:B------:R-:W1:Y:S01]  /*0840*/  LDS R27, [R16+0x340] ;  /* 0x00034000101b7984 */ /* 0x000e620000000800 */
[----:B--2---:R-:W-:-:S03]  /*0850*/  FFMA R11, R26, R11, R21 ;  /* 0x0000000b1a0b7223 */ /* 0x004fc60000000015 */
[----:B------:R-:W2:Y:S04]  /*0860*/  LDS R8, [R16+0x380] ;  /* 0x0003800010087984 */ /* 0x000ea80000000800 */
[----:B------:R-:W3:Y:S01]  /*0870*/  LDS R21, [R16+0x3c0] ;  /* 0x0003c00010157984 */ /* 0x000ee20000000800 */
[----:B0-----:R-:W-:-:S04]  /*0880*/  FFMA R4, R4, R9, R11 ;  /* 0x0000000904047223 */ /* 0x001fc8000000000b */
[----:B-1----:R-:W-:-:S04]  /*0890*/  FFMA R5, R27, R5, R4 ;  /* 0x000000051b057223 */ /* 0x002fc80000000004 */
[----:B--2---:R-:W-:-:S04]  /*08a0*/  FFMA R6, R8, R6, R5 ;  /* 0x0000000608067223 */ /* 0x004fc80000000005 */
[----:B---3--:R-:W-:Y:S01]  /*08b0*/  FFMA R21, R21, R7, R6 ;  /* 0x0000000715157223 */ /* 0x008fe20000000006 */
[----:B------:R-:W-:Y:S06]  /*08c0*/  BAR.SYNC.DEFER_BLOCKING 0x0 ;  /* 0x0000000000007b1d */ /* 0x000fec0000010000 */
[----:B------:R-:W-:Y:S05]  /*08d0*/  BRA.U UP0, `(.L_x_47) ;  /* 0xfffffff900607547 */ /* 0x000fea000b83ffff */
[----:B------:R-:W-:-:S12]  /*08e0*/  ULOP3.LUT UR4, UR6, 0x7fffffe0, URZ, 0xc0, !UPT ;  /* 0x7fffffe006047892 */ /* 0x000fd8000f8ec0ff */
.L_x_46:
[----:B------:R-:W-:-:S09]  /*08f0*/  ULOP3.LUT UP0, URZ, UR6, 0x10, URZ, 0xc0, !UPT ;  /* 0x0000001006ff7892 */ /* 0x000fd2000f80c0ff */
[----:B------:R-:W-:Y:S05]  /*0900*/  BRA.U !UP0, `(.L_x_45) ;  /* 0x0000000108dc7547 */ /* 0x000fea000b800000 */
[----:B------:R-:W-:Y:S02]  /*0910*/  IADD3 R7, PT, PT, R13, UR4, RZ ;  /* 0x000000040d077c10 */ /* 0x000fe4000fffe0ff */
[----:B------:R-:W-:Y:S02]  /*0920*/  CS2R R14, SRZ ;  /* 0x00000000000e7805 */ /* 0x000fe4000001ff00 */
[----:B------:R-:W-:Y:S02]  /*0930*/  IADD3 R12, PT, PT, R12, UR4, RZ ;  /* 0x000000040c0c7c10 */ /* 0x000fe4000fffe0ff */
[----:B------:R-:W-:Y:S02]  /*0940*/  ISETP.GE.AND P0, PT, R7, UR7, PT ;  /* 0x0000000707007c0c */ /* 0x000fe4000bf06270 */
[----:B------:R-:W-:Y:S02]  /*0950*/  ISETP.GE.AND P1, PT, R12, UR7, PT ;  /* 0x000000070c007c0c */ /* 0x000fe4000bf26270 */
[----:B------:R-:W-:-:S02]  /*0960*/  ISETP.GE.U32.OR P0, PT, R0, UR7, P0 ;  /* 0x0000000700007c0c */ /* 0x000fc40008706470 */
[----:B------:R-:W-:-:S11]  /*0970*/  ISETP.GE.U32.OR P1, PT, R3, UR7, P1 ;  /* 0x0000000703007c0c */ /* 0x000fd60008f26470 */
[----:B------:R-:W0:Y:S01]  /*0980*/  @!P0 LDC.64 R8, c[0x0][0x388] ;  /* 0x0000e200ff088b82 */ /* 0x000e220000000a00 */
[----:B------:R-:W-:Y:S02]  /*0990*/  @!P0 IMAD R7, R0, UR7, R7 ;  /* 0x0000000700078c24 */ /* 0x000fe4000f8e0207 */
[----:B------:R-:W-:-:S05]  /*09a0*/  @!P1 IMAD R13, R3, UR7, R12 ;  /* 0x00000007030d9c24 */ /* 0x000fca000f8e020c */
[----:B------:R-:W1:Y:S01]  /*09b0*/  @!P1 LDC.64 R4, c[0x0][0x390] ;  /* 0x0000e400ff049b82 */ /* 0x000e620000000a00 */
[----:B0-----:R-:W-:-:S05]  /*09c0*/  @!P0 IMAD.WIDE R8, R7, 0x4, R8 ;  /* 0x0000000407088825 */ /* 0x001fca00078e0208 */
[----:B------:R-:W2:Y:S01]  /*09d0*/  @!P0 LDG.E R15, desc[UR8][R8.64] ;  /* 0x00000008080f8981 */ /* 0x000ea2000c1e1900 */
[----:B-1----:R-:W-:-:S05]  /*09e0*/  @!P1 IMAD.WIDE R12, R13, 0x4, R4 ;  /* 0x000000040d0c9825 */ /* 0x002fca00078e0204 */
[----:B------:R-:W3:Y:S04]  /*09f0*/  @!P1 LDG.E R14, desc[UR8][R12.64] ;  /* 0x000000080c0e9981 */ /* 0x000ee8000c1e1900 */
        /* <DEDUP_REMOVED lines=8> */
[----:B------:R-:W-:Y:S04]  /*0a80*/  LDS R17, [R16+0x100] ;  /* 0x0001000010117984 */ /* 0x000fe80000000800 */
[----:B------:R-:W4:Y:S04]  /*0a90*/  LDS.128 R8, [R2+0x10] ;  /* 0x0000100002087984 */ /* 0x000f280000000c00 */
[----:B------:R-:W5:Y:S04]  /*0aa0*/  LDS R18, [R16+0x140] ;  /* 0x0001400010127984 */ /* 0x000f680000000800 */
[----:B------:R-:W5:Y:S04]  /*0ab0*/  LDS R23, [R16+0x180] ;  /* 0x0001800010177984 */ /* 0x000f680000000800 */
[----:B------:R-:W5:Y:S04]  /*0ac0*/  LDS R20, [R16+0x1c0] ;  /* 0x0001c00010147984 */ /* 0x000f680000000800 */
[----:B------:R-:W-:Y:S04]  /*0ad0*/  LDS R19, [R16+0x200] ;  /* 0x0002000010137984 */ /* 0x000fe80000000800 */
[----:B------:R-:W5:Y:S01]  /*0ae0*/  LDS.128 R12, [R2+0x20] ;  /* 0x00002000020c7984 */ /* 0x000f620000000c00 */
[----:B0-----:R-:W-:-:S03]  /*0af0*/  FFMA R4, R4, R22, R21 ;  /* 0x0000001604047223 */ /* 0x001fc60000000015 */
[----:B------:R-:W0:Y:S01]  /*0b00*/  LDS R22, [R16+0x240] ;  /* 0x0002400010167984 */ /* 0x000e220000000800 */
[----:B-1----:R-:W-:-:S03]  /*0b10*/  FFMA R4, R27, R5, R4 ;  /* 0x000000051b047223 */ /* 0x002fc60000000004 */
[----:B------:R-:W1:Y:S01]  /*0b20*/  LDS R21, [R16+0x280] ;  /* 0x0002800010157984 */ /* 0x000e620000000800 */
[----:B--2---:R-:W-:-:S03]  /*0b30*/  FFMA R25, R25, R6, R4 ;  /* 0x0000000619197223 */ /* 0x004fc60000000004 */
[----:B------:R-:W2:Y:S01]  /*0b40*/  LDS R24, [R16+0x2c0] ;  /* 0x0002c00010187984 */ /* 0x000ea20000000800 */
[----:B---3--:R-:W-:-:S03]  /*0b50*/  FFMA R27, R26, R7, R25 ;  /* 0x000000071a1b7223 */ /* 0x008fc60000000019 */
[----:B------:R-:W-:Y:S04]  /*0b60*/  LDS R25, [R16+0x300] ;  /* 0x0003000010197984 */ /* 0x000fe80000000800 */
[----:B------:R-:W3:Y:S01]  /*0b70*/  LDS.128 R4, [R2+0x30] ;  /* 0x0000300002047984 */ /* 0x000ee20000000c00 */
[----:B----4-:R-:W-:-:S03]  /*0b80*/  FFMA R27, R8, R17, R27 ;  /* 0x00000011081b7223 */ /* 0x010fc6000000001b */
[----:B------:R-:W4:Y:S04]  /*0b90*/  LDS R26, [R16+0x340] ;  /* 0x00034000101a7984 */ /* 0x000f280000000800 */
[----:B------:R-:W4:Y:S01]  /*0ba0*/  LDS R17, [R16+0x380] ;  /* 0x0003800010117984 */ /* 0x000f220000000800 */
[----:B-----5:R-:W-:-:S03]  /*0bb0*/  FFMA R18, R18, R9, R27 ;  /* 0x0000000912127223 */ /* 0x020fc6000000001b */
[----:B------:R-:W5:Y:S01]  /*0bc0*/  LDS R8, [R16+0x3c0] ;  /* 0x0003c00010087984 */ /* 0x000f620000000800 */
[----:B------:R-:W-:-:S04]  /*0bd0*/  FFMA R23, R23, R10, R18 ;  /* 0x0000000a17177223 */ /* 0x000fc80000000012 */
[----:B------:R-:W-:-:S04]  /*0be0*/  FFMA R11, R20, R11, R23 ;  /* 0x0000000b140b7223 */ /* 0x000fc80000000017 */
[----:B------:R-:W-:-:S04]  /*0bf0*/  FFMA R11, R12, R19, R11 ;  /* 0x000000130c0b7223 */ /* 0x000fc8000000000b */
[----:B0-----:R-:W-:-:S04]  /*0c00*/  FFMA R22, R22, R13, R11 ;  /* 0x0000000d16167223 */ /* 0x001fc8000000000b */
[----:B-1----:R-:W-:-:S04]  /*0c10*/  FFMA R21, R21, R14, R22 ;  /* 0x0000000e15157223 */ /* 0x002fc80000000016 */
[----:B--2---:R-:W-:-:S04]  /*0c20*/  FFMA R15, R24, R15, R21 ;  /* 0x0000000f180f7223 */ /* 0x004fc80000000015 */
[----:B---3--:R-:W-:-:S04]  /*0c30*/  FFMA R15, R4, R25, R15 ;  /* 0x00000019040f7223 */ /* 0x008fc8000000000f */
[----:B----4-:R-:W-:-:S04]  /*0c40*/  FFMA R26, R26, R5, R15 ;  /* 0x000000051a1a7223 */ /* 0x010fc8000000000f */
[----:B------:R-:W-:-:S04]  /*0c50*/  FFMA R17, R17, R6, R26 ;  /* 0x0000000611117223 */ /* 0x000fc8000000001a */
[----:B-----5:R-:W-:Y:S01]  /*0c60*/  FFMA R21, R8, R7, R17 ;  /* 0x0000000708157223 */ /* 0x020fe20000000011 */
[----:B------:R-:W-:Y:S06]  /*0c70*/  BAR.SYNC.DEFER_BLOCKING 0x0 ;  /* 0x0000000000007b1d */ /* 0x000fec0000010000 */
.L_x_45:
[----:B------:R-:W-:-:S04]  /*0c80*/  VIMNMX R2, PT, PT, R0, R3, !PT ;  /* 0x0000000300027248 */ /* 0x000fc80007fe0100 */
[----:B------:R-:W-:-:S13]  /*0c90*/  ISETP.GE.AND P0, PT, R2, UR7, PT ;  /* 0x0000000702007c0c */ /* 0x000fda000bf06270 */
[----:B------:R-:W-:Y:S05]  /*0ca0*/  @P0 EXIT ;  /* 0x000000000000094d */ /* 0x000fea0003800000 */
[----:B------:R-:W0:Y:S01]  /*0cb0*/  LDC.64 R4, c[0x0][0x398] ;  /* 0x0000e600ff047b82 */ /* 0x000e220000000a00 */
[----:B------:R-:W1:Y:S01]  /*0cc0*/  LDCU UR4, c[0x0][0x3a0] ;  /* 0x00007400ff0477ac */ /* 0x000e620008000800 */
[----:B------:R-:W-:Y:S02]  /*0cd0*/  IMAD R3, R0, UR7, R3 ;  /* 0x0000000700037c24 */ /* 0x000fe4000f8e0203 */
[----:B-1----:R-:W-:Y:S02]  /*0ce0*/  FMUL R21, R21, UR4 ;  /* 0x0000000415157c20 */ /* 0x002fe40008400000 */
[----:B0-----:R-:W-:-:S05]  /*0cf0*/  IMAD.WIDE.U32 R2, R3, 0x4, R4 ;  /* 0x0000000403027825 */ /* 0x001fca00078e0004 */
[----:B------:R-:W-:Y:S01]  /*0d00*/  STG.E desc[UR8][R2.64], R21 ;  /* 0x0000001502007986 */ /* 0x000fe2000c101908 */
[----:B------:R-:W-:Y:S05]  /*0d10*/  EXIT ;  /* 0x000000000000794d */ /* 0x000fea0003800000 */
.L_x_48:
        /* <DEDUP_REMOVED lines=14> */
.L_x_52:


//--------------------- .nv.shared._Z23matmul_softmax_V_sharediPfS_S_ --------------------------
	.section	.nv.shared._Z23matmul_softmax_V_sharediPfS_S_,"aw",@nobits
	.sectionflags	@""
	.align	4
.nv.shared._Z23matmul_softmax_V_sharediPfS_S_:
	.zero		3072


//--------------------- .nv.shared.reserved.0     --------------------------
	.section	.nv.shared.reserved.0,"aw",@nobits
	.weak		__nv_reservedSMEM_offset_0_alias
	.size		__nv_reservedSMEM_offset_0_alias, 0, 64
	.other		__nv_reservedSMEM_offset_0_alias,@"STO_CUDA_RESERVED_SHARED STV_DEFAULT"
__nv_reservedSMEM_offset_0_alias:
	.zero		0
	.zero		64


//--------------------- .nv.shared._Z17matmul_QKT_sharediPfS_S_f --------------------------
	.section	.nv.shared._Z17matmul_QKT_sharediPfS_S_f,"aw",@nobits
	.sectionflags	@""
	.align	4
.nv.shared._Z17matmul_QKT_sharediPfS_S_f:
	.zero		3072


//--------------------- .nv.constant0._Z23matmul_softmax_V_sharediPfS_S_ --------------------------
	.section	.nv.constant0._Z23matmul_softmax_V_sharediPfS_S_,"a",@progbits
	.sectionflags	@""
	.align	4
.nv.constant0._Z23matmul_softmax_V_sharediPfS_S_:
	.zero		928


//--------------------- .nv.constant0._Z22softmax_warp_optimizediPf --------------------------
	.section	.nv.constant0._Z22softmax_warp_optimizediPf,"a",@progbits
	.sectionflags	@""
	.align	4
.nv.constant0._Z22softmax_warp_optimizediPf:
	.zero		912


//--------------------- .nv.constant0._Z17matmul_QKT_sharediPfS_S_f --------------------------
	.section	.nv.constant0._Z17matmul_QKT_sharediPfS_S_f,"a",@progbits
	.sectionflags	@""
	.align	4
.nv.constant0._Z17matmul_QKT_sharediPfS_S_f:
	.zero		932


//--------------------- SYMBOLS --------------------------

	.type		.nv.reservedSmem.offset0,@object
	.size		.nv.reservedSmem.offset0,0x4
	.type		.nv.reservedSmem.cap,@object
	.size		.nv.reservedSmem.cap,0x4
